//
// Generated by NVIDIA NVVM Compiler
//
// Compiler Build ID: CL-36424714
// Cuda compilation tools, release 13.0, V13.0.88
// Based on NVVM 20.0.0
//

.version 9.0
.target sm_100
.address_size 64

	// .globl	_Z10aks_kernelPlS_iiiiS_
.extern .shared .align 16 .b8 s[];

.visible .entry _Z10aks_kernelPlS_iiiiS_(
	.param .u64 .ptr .align 1 _Z10aks_kernelPlS_iiiiS__param_0,
	.param .u64 .ptr .align 1 _Z10aks_kernelPlS_iiiiS__param_1,
	.param .u32 _Z10aks_kernelPlS_iiiiS__param_2,
	.param .u32 _Z10aks_kernelPlS_iiiiS__param_3,
	.param .u32 _Z10aks_kernelPlS_iiiiS__param_4,
	.param .u32 _Z10aks_kernelPlS_iiiiS__param_5,
	.param .u64 .ptr .align 1 _Z10aks_kernelPlS_iiiiS__param_6
)
{
	.reg .pred 	%p<77>;
	.reg .b32 	%r<181>;
	.reg .b64 	%rd<171>;

	ld.param.u64 	%rd27, [_Z10aks_kernelPlS_iiiiS__param_0];
	ld.param.u64 	%rd28, [_Z10aks_kernelPlS_iiiiS__param_1];
	ld.param.u32 	%r79, [_Z10aks_kernelPlS_iiiiS__param_2];
	ld.param.u32 	%r80, [_Z10aks_kernelPlS_iiiiS__param_3];
	ld.param.u32 	%r81, [_Z10aks_kernelPlS_iiiiS__param_4];
	ld.param.u32 	%r82, [_Z10aks_kernelPlS_iiiiS__param_5];
	cvta.to.global.u64 	%rd1, %rd28;
	cvta.to.global.u64 	%rd2, %rd27;
	mov.u32 	%r83, %ctaid.x;
	mul.lo.s32 	%r1, %r82, %r83;
	mov.u32 	%r2, %tid.y;
	add.s32 	%r3, %r1, %r2;
	mov.u32 	%r4, %tid.x;
	mul.lo.s32 	%r5, %r81, %r81;
	or.b32  	%r6, %r4, %r2;
	setp.ne.s32 	%p2, %r6, 0;
	setp.lt.s32 	%p3, %r81, 1;
	or.pred  	%p4, %p2, %p3;
	@%p4 bra 	$L__BB0_16;
	and.b32  	%r7, %r81, 15;
	add.s32 	%r8, %r7, -1;
	and.b32  	%r9, %r81, 7;
	add.s32 	%r10, %r9, -1;
	and.b32  	%r11, %r81, 2147483632;
	and.b32  	%r12, %r81, 3;
	mov.b32 	%r164, 0;
$L__BB0_2:
	setp.lt.u32 	%p5, %r81, 16;
	mul.lo.s32 	%r14, %r164, %r81;
	mov.b32 	%r167, 0;
	@%p5 bra 	$L__BB0_5;
	mov.b32 	%r165, 0;
$L__BB0_4:
	.pragma "nounroll";
	add.s32 	%r87, %r165, %r14;
	mul.wide.u32 	%rd29, %r87, 8;
	add.s64 	%rd30, %rd1, %rd29;
	ld.global.u64 	%rd31, [%rd30];
	shl.b32 	%r88, %r87, 3;
	mov.u32 	%r89, s;
	add.s32 	%r90, %r89, %r88;
	st.shared.u64 	[%r90], %rd31;
	ld.global.u64 	%rd32, [%rd30+8];
	st.shared.u64 	[%r90+8], %rd32;
	ld.global.u64 	%rd33, [%rd30+16];
	st.shared.u64 	[%r90+16], %rd33;
	ld.global.u64 	%rd34, [%rd30+24];
	st.shared.u64 	[%r90+24], %rd34;
	ld.global.u64 	%rd35, [%rd30+32];
	st.shared.u64 	[%r90+32], %rd35;
	ld.global.u64 	%rd36, [%rd30+40];
	st.shared.u64 	[%r90+40], %rd36;
	ld.global.u64 	%rd37, [%rd30+48];
	st.shared.u64 	[%r90+48], %rd37;
	ld.global.u64 	%rd38, [%rd30+56];
	st.shared.u64 	[%r90+56], %rd38;
	ld.global.u64 	%rd39, [%rd30+64];
	st.shared.u64 	[%r90+64], %rd39;
	ld.global.u64 	%rd40, [%rd30+72];
	st.shared.u64 	[%r90+72], %rd40;
	ld.global.u64 	%rd41, [%rd30+80];
	st.shared.u64 	[%r90+80], %rd41;
	ld.global.u64 	%rd42, [%rd30+88];
	st.shared.u64 	[%r90+88], %rd42;
	ld.global.u64 	%rd43, [%rd30+96];
	st.shared.u64 	[%r90+96], %rd43;
	ld.global.u64 	%rd44, [%rd30+104];
	st.shared.u64 	[%r90+104], %rd44;
	ld.global.u64 	%rd45, [%rd30+112];
	st.shared.u64 	[%r90+112], %rd45;
	ld.global.u64 	%rd46, [%rd30+120];
	st.shared.u64 	[%r90+120], %rd46;
	add.s32 	%r165, %r165, 16;
	setp.ne.s32 	%p6, %r165, %r11;
	mov.u32 	%r167, %r11;
	@%p6 bra 	$L__BB0_4;
$L__BB0_5:
	setp.eq.s32 	%p7, %r7, 0;
	@%p7 bra 	$L__BB0_15;
	setp.lt.u32 	%p8, %r8, 7;
	@%p8 bra 	$L__BB0_8;
	add.s32 	%r91, %r167, %r14;
	mul.wide.u32 	%rd47, %r91, 8;
	add.s64 	%rd48, %rd1, %rd47;
	ld.global.u64 	%rd49, [%rd48];
	shl.b32 	%r92, %r91, 3;
	mov.u32 	%r93, s;
	add.s32 	%r94, %r93, %r92;
	st.shared.u64 	[%r94], %rd49;
	cvt.u64.u32 	%rd50, %r14;
	cvt.u64.u32 	%rd51, %r167;
	add.s64 	%rd52, %rd51, %rd50;
	shl.b64 	%rd53, %rd52, 3;
	add.s64 	%rd54, %rd1, %rd53;
	ld.global.u64 	%rd55, [%rd54+8];
	st.shared.u64 	[%r94+8], %rd55;
	ld.global.u64 	%rd56, [%rd54+16];
	st.shared.u64 	[%r94+16], %rd56;
	ld.global.u64 	%rd57, [%rd54+24];
	st.shared.u64 	[%r94+24], %rd57;
	ld.global.u64 	%rd58, [%rd54+32];
	st.shared.u64 	[%r94+32], %rd58;
	ld.global.u64 	%rd59, [%rd54+40];
	st.shared.u64 	[%r94+40], %rd59;
	ld.global.u64 	%rd60, [%rd54+48];
	st.shared.u64 	[%r94+48], %rd60;
	ld.global.u64 	%rd61, [%rd54+56];
	st.shared.u64 	[%r94+56], %rd61;
	add.s32 	%r167, %r167, 8;
$L__BB0_8:
	setp.eq.s32 	%p9, %r9, 0;
	@%p9 bra 	$L__BB0_15;
	setp.lt.u32 	%p10, %r10, 3;
	@%p10 bra 	$L__BB0_11;
	add.s32 	%r95, %r167, %r14;
	mul.wide.u32 	%rd62, %r95, 8;
	add.s64 	%rd63, %rd1, %rd62;
	ld.global.u64 	%rd64, [%rd63];
	shl.b32 	%r96, %r95, 3;
	mov.u32 	%r97, s;
	add.s32 	%r98, %r97, %r96;
	st.shared.u64 	[%r98], %rd64;
	cvt.u64.u32 	%rd65, %r14;
	cvt.u64.u32 	%rd66, %r167;
	add.s64 	%rd67, %rd66, %rd65;
	shl.b64 	%rd68, %rd67, 3;
	add.s64 	%rd69, %rd1, %rd68;
	ld.global.u64 	%rd70, [%rd69+8];
	st.shared.u64 	[%r98+8], %rd70;
	ld.global.u64 	%rd71, [%rd69+16];
	st.shared.u64 	[%r98+16], %rd71;
	ld.global.u64 	%rd72, [%rd69+24];
	st.shared.u64 	[%r98+24], %rd72;
	add.s32 	%r167, %r167, 4;
$L__BB0_11:
	setp.eq.s32 	%p11, %r12, 0;
	@%p11 bra 	$L__BB0_15;
	setp.eq.s32 	%p12, %r12, 1;
	add.s32 	%r99, %r167, %r14;
	mul.wide.u32 	%rd73, %r99, 8;
	add.s64 	%rd74, %rd1, %rd73;
	ld.global.u64 	%rd75, [%rd74];
	shl.b32 	%r100, %r99, 3;
	mov.u32 	%r101, s;
	add.s32 	%r22, %r101, %r100;
	st.shared.u64 	[%r22], %rd75;
	@%p12 bra 	$L__BB0_15;
	setp.eq.s32 	%p13, %r12, 2;
	cvt.u64.u32 	%rd76, %r14;
	cvt.u64.u32 	%rd77, %r167;
	add.s64 	%rd78, %rd77, %rd76;
	shl.b64 	%rd79, %rd78, 3;
	add.s64 	%rd3, %rd1, %rd79;
	ld.global.u64 	%rd80, [%rd3+8];
	st.shared.u64 	[%r22+8], %rd80;
	@%p13 bra 	$L__BB0_15;
	ld.global.u64 	%rd81, [%rd3+16];
	st.shared.u64 	[%r22+16], %rd81;
$L__BB0_15:
	add.s32 	%r164, %r164, 1;
	setp.ne.s32 	%p14, %r164, %r81;
	@%p14 bra 	$L__BB0_2;
$L__BB0_16:
	shl.b32 	%r102, %r5, 3;
	mov.u32 	%r103, s;
	add.s32 	%r24, %r103, %r102;
	setp.ne.s32 	%p15, %r6, 0;
	bar.sync 	0;
	add.s32 	%r104, %r81, -1;
	shr.u32 	%r105, %r104, 31;
	add.s32 	%r106, %r104, %r105;
	shr.s32 	%r107, %r106, 1;
	neg.s32 	%r25, %r107;
	sub.s32 	%r26, %r1, %r107;
	add.s32 	%r27, %r1, %r82;
	add.s32 	%r108, %r27, %r107;
	add.s32 	%r109, %r108, -1;
	setp.gt.s32 	%p16, %r26, %r109;
	or.pred  	%p17, %p15, %p16;
	setp.lt.s32 	%p18, %r80, 1;
	or.pred  	%p19, %p17, %p18;
	@%p19 bra 	$L__BB0_42;
	and.b32  	%r30, %r80, 15;
	and.b32  	%r31, %r80, 7;
	and.b32  	%r32, %r80, 2147483632;
	and.b32  	%r33, %r80, 3;
	mov.u32 	%r169, %r26;
$L__BB0_18:
	setp.lt.u32 	%p20, %r80, 16;
	setp.lt.s32 	%p21, %r169, 0;
	setp.ge.s32 	%p22, %r169, %r79;
	or.pred  	%p1, %p21, %p22;
	mul.lo.s32 	%r35, %r169, %r80;
	sub.s32 	%r111, %r169, %r26;
	mul.lo.s32 	%r36, %r111, %r80;
	mov.b32 	%r172, 0;
	@%p20 bra 	$L__BB0_23;
	mov.b32 	%r170, 0;
$L__BB0_20:
	.pragma "nounroll";
	@%p1 bra 	$L__BB0_22;
	add.s32 	%r113, %r170, %r35;
	mul.wide.u32 	%rd82, %r113, 8;
	add.s64 	%rd83, %rd2, %rd82;
	ld.global.u64 	%rd84, [%rd83];
	add.s32 	%r114, %r170, %r36;
	shl.b32 	%r115, %r114, 3;
	add.s32 	%r116, %r24, %r115;
	st.shared.u64 	[%r116], %rd84;
	ld.global.u64 	%rd85, [%rd83+8];
	st.shared.u64 	[%r116+8], %rd85;
	ld.global.u64 	%rd86, [%rd83+16];
	st.shared.u64 	[%r116+16], %rd86;
	ld.global.u64 	%rd87, [%rd83+24];
	st.shared.u64 	[%r116+24], %rd87;
	ld.global.u64 	%rd88, [%rd83+32];
	st.shared.u64 	[%r116+32], %rd88;
	ld.global.u64 	%rd89, [%rd83+40];
	st.shared.u64 	[%r116+40], %rd89;
	ld.global.u64 	%rd90, [%rd83+48];
	st.shared.u64 	[%r116+48], %rd90;
	ld.global.u64 	%rd91, [%rd83+56];
	st.shared.u64 	[%r116+56], %rd91;
	ld.global.u64 	%rd92, [%rd83+64];
	st.shared.u64 	[%r116+64], %rd92;
	ld.global.u64 	%rd93, [%rd83+72];
	st.shared.u64 	[%r116+72], %rd93;
	ld.global.u64 	%rd94, [%rd83+80];
	st.shared.u64 	[%r116+80], %rd94;
	ld.global.u64 	%rd95, [%rd83+88];
	st.shared.u64 	[%r116+88], %rd95;
	ld.global.u64 	%rd96, [%rd83+96];
	st.shared.u64 	[%r116+96], %rd96;
	ld.global.u64 	%rd97, [%rd83+104];
	st.shared.u64 	[%r116+104], %rd97;
	ld.global.u64 	%rd98, [%rd83+112];
	st.shared.u64 	[%r116+112], %rd98;
	ld.global.u64 	%rd99, [%rd83+120];
	st.shared.u64 	[%r116+120], %rd99;
$L__BB0_22:
	add.s32 	%r170, %r170, 16;
	setp.ne.s32 	%p23, %r170, %r32;
	mov.u32 	%r172, %r32;
	@%p23 bra 	$L__BB0_20;
$L__BB0_23:
	setp.eq.s32 	%p24, %r30, 0;
	@%p24 bra 	$L__BB0_41;
	add.s32 	%r117, %r30, -1;
	setp.lt.u32 	%p25, %r117, 7;
	@%p25 bra 	$L__BB0_28;
	@%p1 bra 	$L__BB0_27;
	add.s32 	%r118, %r172, %r35;
	mul.wide.u32 	%rd100, %r118, 8;
	add.s64 	%rd101, %rd2, %rd100;
	ld.global.u64 	%rd102, [%rd101];
	add.s32 	%r119, %r172, %r36;
	shl.b32 	%r120, %r119, 3;
	add.s32 	%r121, %r24, %r120;
	st.shared.u64 	[%r121], %rd102;
	cvt.u64.u32 	%rd103, %r35;
	cvt.u64.u32 	%rd104, %r172;
	add.s64 	%rd105, %rd104, %rd103;
	shl.b64 	%rd106, %rd105, 3;
	add.s64 	%rd107, %rd2, %rd106;
	ld.global.u64 	%rd108, [%rd107+8];
	st.shared.u64 	[%r121+8], %rd108;
	ld.global.u64 	%rd109, [%rd107+16];
	st.shared.u64 	[%r121+16], %rd109;
	ld.global.u64 	%rd110, [%rd107+24];
	st.shared.u64 	[%r121+24], %rd110;
	ld.global.u64 	%rd111, [%rd107+32];
	st.shared.u64 	[%r121+32], %rd111;
	ld.global.u64 	%rd112, [%rd107+40];
	st.shared.u64 	[%r121+40], %rd112;
	ld.global.u64 	%rd113, [%rd107+48];
	st.shared.u64 	[%r121+48], %rd113;
	ld.global.u64 	%rd114, [%rd107+56];
	st.shared.u64 	[%r121+56], %rd114;
$L__BB0_27:
	add.s32 	%r172, %r172, 8;
$L__BB0_28:
	setp.eq.s32 	%p26, %r31, 0;
	@%p26 bra 	$L__BB0_41;
	add.s32 	%r122, %r31, -1;
	setp.lt.u32 	%p27, %r122, 3;
	@%p27 bra 	$L__BB0_33;
	@%p1 bra 	$L__BB0_32;
	add.s32 	%r123, %r172, %r35;
	mul.wide.u32 	%rd115, %r123, 8;
	add.s64 	%rd116, %rd2, %rd115;
	ld.global.u64 	%rd117, [%rd116];
	add.s32 	%r124, %r172, %r36;
	shl.b32 	%r125, %r124, 3;
	add.s32 	%r126, %r24, %r125;
	st.shared.u64 	[%r126], %rd117;
	cvt.u64.u32 	%rd118, %r35;
	cvt.u64.u32 	%rd119, %r172;
	add.s64 	%rd120, %rd119, %rd118;
	shl.b64 	%rd121, %rd120, 3;
	add.s64 	%rd122, %rd2, %rd121;
	ld.global.u64 	%rd123, [%rd122+8];
	st.shared.u64 	[%r126+8], %rd123;
	ld.global.u64 	%rd124, [%rd122+16];
	st.shared.u64 	[%r126+16], %rd124;
	ld.global.u64 	%rd125, [%rd122+24];
	st.shared.u64 	[%r126+24], %rd125;
$L__BB0_32:
	add.s32 	%r172, %r172, 4;
$L__BB0_33:
	setp.eq.s32 	%p28, %r33, 0;
	@%p28 bra 	$L__BB0_41;
	add.s32 	%r127, %r172, %r36;
	shl.b32 	%r128, %r127, 3;
	add.s32 	%r44, %r24, %r128;
	@%p1 bra 	$L__BB0_36;
	add.s32 	%r129, %r172, %r35;
	mul.wide.u32 	%rd126, %r129, 8;
	add.s64 	%rd127, %rd2, %rd126;
	ld.global.u64 	%rd128, [%rd127];
	st.shared.u64 	[%r44], %rd128;
$L__BB0_36:
	setp.eq.s32 	%p29, %r33, 1;
	@%p29 bra 	$L__BB0_41;
	cvt.u64.u32 	%rd129, %r35;
	cvt.u64.u32 	%rd130, %r172;
	add.s64 	%rd131, %rd130, %rd129;
	shl.b64 	%rd132, %rd131, 3;
	add.s64 	%rd4, %rd2, %rd132;
	@%p1 bra 	$L__BB0_39;
	ld.global.u64 	%rd133, [%rd4+8];
	st.shared.u64 	[%r44+8], %rd133;
$L__BB0_39:
	setp.eq.s32 	%p30, %r33, 2;
	or.pred  	%p31, %p30, %p1;
	@%p31 bra 	$L__BB0_41;
	ld.global.u64 	%rd134, [%rd4+16];
	st.shared.u64 	[%r44+16], %rd134;
$L__BB0_41:
	add.s32 	%r169, %r169, 1;
	setp.ne.s32 	%p32, %r169, %r108;
	@%p32 bra 	$L__BB0_18;
$L__BB0_42:
	bar.sync 	0;
	add.s32 	%r46, %r26, %r2;
	add.s32 	%r47, %r3, %r107;
	add.s32 	%r48, %r25, %r4;
	setp.gt.s32 	%p33, %r46, %r47;
	setp.lt.s32 	%p34, %r107, %r25;
	or.pred  	%p35, %p33, %p34;
	mov.b64 	%rd159, 0;
	@%p35 bra 	$L__BB0_66;
	add.s32 	%r130, %r107, %r4;
	sub.s32 	%r131, %r130, %r48;
	add.s32 	%r132, %r131, 1;
	sub.s32 	%r49, %r107, %r25;
	and.b32  	%r50, %r132, 3;
	and.b32  	%r51, %r132, 1;
	and.b32  	%r133, %r132, -4;
	neg.s32 	%r52, %r133;
	shl.b32 	%r53, %r81, 3;
	add.s32 	%r136, %r102, %r103;
	add.s32 	%r54, %r136, 16;
	mov.b64 	%rd159, 0;
	mov.u32 	%r174, %r46;
$L__BB0_44:
	mov.u32 	%r55, %r174;
	setp.lt.u32 	%p36, %r49, 3;
	sub.s32 	%r56, %r55, %r46;
	mul.lo.s32 	%r137, %r56, %r81;
	sub.s32 	%r57, %r137, %r48;
	sub.s32 	%r138, %r55, %r26;
	mul.lo.s32 	%r58, %r138, %r80;
	mov.u32 	%r180, %r48;
	@%p36 bra 	$L__BB0_55;
	mov.u32 	%r139, s;
	mad.lo.s32 	%r140, %r53, %r56, %r139;
	add.s32 	%r176, %r140, 16;
	add.s32 	%r141, %r48, %r58;
	shl.b32 	%r142, %r141, 3;
	add.s32 	%r175, %r54, %r142;
	mov.u32 	%r177, %r52;
	mov.u32 	%r178, %r48;
$L__BB0_46:
	.pragma "nounroll";
	setp.ge.s32 	%p37, %r55, %r79;
	or.b32  	%r143, %r178, %r55;
	setp.lt.s32 	%p38, %r143, 0;
	setp.ge.s32 	%p39, %r178, %r80;
	or.pred  	%p40, %p39, %p37;
	or.pred  	%p41, %p40, %p38;
	@%p41 bra 	$L__BB0_48;
	ld.shared.u64 	%rd138, [%r176+-16];
	ld.shared.u64 	%rd139, [%r175+-16];
	mad.lo.s64 	%rd159, %rd139, %rd138, %rd159;
$L__BB0_48:
	add.s32 	%r65, %r178, 1;
	or.b32  	%r144, %r65, %r55;
	setp.lt.s32 	%p43, %r144, 0;
	setp.ge.s32 	%p44, %r65, %r80;
	or.pred  	%p45, %p44, %p37;
	or.pred  	%p46, %p45, %p43;
	@%p46 bra 	$L__BB0_50;
	ld.shared.u64 	%rd140, [%r176+-8];
	ld.shared.u64 	%rd141, [%r175+-8];
	mad.lo.s64 	%rd159, %rd141, %rd140, %rd159;
$L__BB0_50:
	add.s32 	%r66, %r65, 1;
	or.b32  	%r145, %r66, %r55;
	setp.lt.s32 	%p48, %r145, 0;
	setp.ge.s32 	%p49, %r66, %r80;
	or.pred  	%p50, %p49, %p37;
	or.pred  	%p51, %p50, %p48;
	@%p51 bra 	$L__BB0_52;
	ld.shared.u64 	%rd142, [%r176];
	ld.shared.u64 	%rd143, [%r175];
	mad.lo.s64 	%rd159, %rd143, %rd142, %rd159;
$L__BB0_52:
	add.s32 	%r67, %r66, 1;
	or.b32  	%r146, %r67, %r55;
	setp.lt.s32 	%p53, %r146, 0;
	setp.ge.s32 	%p54, %r67, %r80;
	or.pred  	%p55, %p54, %p37;
	or.pred  	%p56, %p55, %p53;
	@%p56 bra 	$L__BB0_54;
	ld.shared.u64 	%rd144, [%r176+8];
	ld.shared.u64 	%rd145, [%r175+8];
	mad.lo.s64 	%rd159, %rd145, %rd144, %rd159;
$L__BB0_54:
	add.s32 	%r180, %r178, 4;
	add.s32 	%r177, %r177, 4;
	add.s32 	%r176, %r176, 32;
	add.s32 	%r175, %r175, 32;
	setp.ne.s32 	%p57, %r177, 0;
	add.s32 	%r178, %r67, 1;
	@%p57 bra 	$L__BB0_46;
$L__BB0_55:
	setp.eq.s32 	%p58, %r50, 0;
	@%p58 bra 	$L__BB0_65;
	setp.eq.s32 	%p59, %r50, 1;
	@%p59 bra 	$L__BB0_62;
	setp.ge.s32 	%p60, %r55, %r79;
	or.b32  	%r147, %r180, %r55;
	setp.lt.s32 	%p61, %r147, 0;
	setp.ge.s32 	%p62, %r180, %r80;
	or.pred  	%p63, %p62, %p60;
	add.s32 	%r148, %r57, %r180;
	shl.b32 	%r149, %r148, 3;
	mov.u32 	%r150, s;
	add.s32 	%r74, %r150, %r149;
	add.s32 	%r151, %r180, %r58;
	shl.b32 	%r152, %r151, 3;
	add.s32 	%r75, %r24, %r152;
	or.pred  	%p64, %p63, %p61;
	@%p64 bra 	$L__BB0_59;
	ld.shared.u64 	%rd147, [%r74];
	ld.shared.u64 	%rd148, [%r75];
	mad.lo.s64 	%rd159, %rd148, %rd147, %rd159;
$L__BB0_59:
	add.s32 	%r153, %r180, 1;
	or.b32  	%r154, %r153, %r55;
	setp.lt.s32 	%p66, %r154, 0;
	setp.ge.s32 	%p67, %r153, %r80;
	or.pred  	%p68, %p67, %p60;
	or.pred  	%p69, %p68, %p66;
	@%p69 bra 	$L__BB0_61;
	ld.shared.u64 	%rd149, [%r74+8];
	ld.shared.u64 	%rd150, [%r75+8];
	mad.lo.s64 	%rd159, %rd150, %rd149, %rd159;
$L__BB0_61:
	add.s32 	%r180, %r180, 2;
$L__BB0_62:
	setp.eq.s32 	%p70, %r51, 0;
	@%p70 bra 	$L__BB0_65;
	setp.ge.s32 	%p71, %r55, %r79;
	or.b32  	%r155, %r180, %r55;
	setp.lt.s32 	%p72, %r155, 0;
	setp.ge.s32 	%p73, %r180, %r80;
	or.pred  	%p74, %p73, %p71;
	or.pred  	%p75, %p74, %p72;
	@%p75 bra 	$L__BB0_65;
	add.s32 	%r156, %r57, %r180;
	shl.b32 	%r157, %r156, 3;
	mov.u32 	%r158, s;
	add.s32 	%r159, %r158, %r157;
	ld.shared.u64 	%rd151, [%r159];
	add.s32 	%r160, %r180, %r58;
	shl.b32 	%r161, %r160, 3;
	add.s32 	%r162, %r24, %r161;
	ld.shared.u64 	%rd152, [%r162];
	mad.lo.s64 	%rd159, %rd152, %rd151, %rd159;
$L__BB0_65:
	add.s32 	%r174, %r55, 1;
	setp.ne.s32 	%p76, %r55, %r47;
	@%p76 bra 	$L__BB0_44;
$L__BB0_66:
	ld.param.u64 	%rd156, [_Z10aks_kernelPlS_iiiiS__param_6];
	cvta.to.global.u64 	%rd153, %rd156;
	mad.lo.s32 	%r163, %r3, %r80, %r4;
	mul.wide.s32 	%rd154, %r163, 8;
	add.s64 	%rd155, %rd153, %rd154;
	st.global.u64 	[%rd155], %rd159;
	ret;

}


// ===== COMPILED SASS (sm_100) =====

	.target	sm_100

	.elftype	@"ET_EXEC"


//--------------------- .note.nv.tkinfo           --------------------------
	.section	.note.nv.tkinfo,"",@"SHT_NOTE"
	.sectionflags	@"SHF_NOTE_NV_TKINFO"
	.tkinfo
        /*0018*/ 	.word	0x00000002
        /*0030*/ 	.string	""
        /*0030*/ 	.string	"ptxas"
        /*0030*/ 	.string	"Cuda compilation tools, release 13.0, V13.0.88"
        /*0030*/ 	.string	"Build cuda_13.0.r13.0/compiler.36424714_0"
        /*0030*/ 	.string	"-arch sm_100 -m 64 "



//--------------------- .note.nv.cuinfo           --------------------------
	.section	.note.nv.cuinfo,"",@"SHT_NOTE"
	.sectionflags	@"SHF_NOTE_NV_CUINFO"
        /*0018*/ 	.short	0x0002
        /*001a*/ 	.short	0x0064
        /*001c*/ 	.short	0x0082
	.zero		2


//--------------------- .nv.info                  --------------------------
	.section	.nv.info,"",@"SHT_CUDA_INFO"
	.align	4


	//----- nvinfo : EIATTR_REGCOUNT
	.align		4
        /*0000*/ 	.byte	0x04, 0x2f
        /*0002*/ 	.short	(.L_1 - .L_0)
	.align		4
.L_0:
        /*0004*/ 	.word	index@(_Z10aks_kernelPlS_iiiiS_)
        /*0008*/ 	.word	0x00000020


	//----- nvinfo : EIATTR_FRAME_SIZE
	.align		4
.L_1:
        /*000c*/ 	.byte	0x04, 0x11
        /*000e*/ 	.short	(.L_3 - .L_2)
	.align		4
.L_2:
        /*0010*/ 	.word	index@(_Z10aks_kernelPlS_iiiiS_)
        /*0014*/ 	.word	0x00000000


	//----- nvinfo : EIATTR_MIN_STACK_SIZE
	.align		4
.L_3:
        /*0018*/ 	.byte	0x04, 0x12
        /*001a*/ 	.short	(.L_5 - .L_4)
	.align		4
.L_4:
        /*001c*/ 	.word	index@(_Z10aks_kernelPlS_iiiiS_)
        /*0020*/ 	.word	0x00000000
.L_5:


//--------------------- .nv.compat                --------------------------
	.section	.nv.compat,"",@"SHT_CUDA_COMPAT_INFO"
	.align	4
        /*0000*/ 	.byte	0x02, 0x09, 0x00, 0x00, 0x02, 0x02, 0x01, 0x00, 0x02, 0x05, 0x05, 0x00, 0x03, 0x07, 0x01, 0x01
        /*0010*/ 	.byte	0x02, 0x03, 0x00, 0x00, 0x02, 0x06, 0x01, 0x00, 0x04, 0x0b, 0x08, 0x00, 0x09, 0x00, 0x00, 0x00
        /*0020*/ 	.byte	0x00, 0x00, 0x00, 0x00


//--------------------- .nv.info._Z10aks_kernelPlS_iiiiS_ --------------------------
	.section	.nv.info._Z10aks_kernelPlS_iiiiS_,"",@"SHT_CUDA_INFO"
	.sectionflags	@""
	.align	4


	//----- nvinfo : EIATTR_CUDA_API_VERSION
	.align		4
        /*0000*/ 	.byte	0x04, 0x37
        /*0002*/ 	.short	(.L_7 - .L_6)
.L_6:
        /*0004*/ 	.word	0x00000082


	//----- nvinfo : EIATTR_KPARAM_INFO
	.align		4
.L_7:
        /*0008*/ 	.byte	0x04, 0x17
        /*000a*/ 	.short	(.L_9 - .L_8)
.L_8:
        /*000c*/ 	.word	0x00000000
        /*0010*/ 	.short	0x0006
        /*0012*/ 	.short	0x0020
        /*0014*/ 	.byte	0x00, 0xf5, 0x21, 0x00


	//----- nvinfo : EIATTR_KPARAM_INFO
	.align		4
.L_9:
        /*0018*/ 	.byte	0x04, 0x17
        /*001a*/ 	.short	(.L_11 - .L_10)
.L_10:
        /*001c*/ 	.word	0x00000000
        /*0020*/ 	.short	0x0005
        /*0022*/ 	.short	0x001c
        /*0024*/ 	.byte	0x00, 0xf0, 0x11, 0x00


	//----- nvinfo : EIATTR_KPARAM_INFO
	.align		4
.L_11:
        /*0028*/ 	.byte	0x04, 0x17
        /*002a*/ 	.short	(.L_13 - .L_12)
.L_12:
        /*002c*/ 	.word	0x00000000
        /*0030*/ 	.short	0x0004
        /*0032*/ 	.short	0x0018
        /*0034*/ 	.byte	0x00, 0xf0, 0x11, 0x00


	//----- nvinfo : EIATTR_KPARAM_INFO
	.align		4
.L_13:
        /*0038*/ 	.byte	0x04, 0x17
        /*003a*/ 	.short	(.L_15 - .L_14)
.L_14:
        /*003c*/ 	.word	0x00000000
        /*0040*/ 	.short	0x0003
        /*0042*/ 	.short	0x0014
        /*0044*/ 	.byte	0x00, 0xf0, 0x11, 0x00


	//----- nvinfo : EIATTR_KPARAM_INFO
	.align		4
.L_15:
        /*0048*/ 	.byte	0x04, 0x17
        /*004a*/ 	.short	(.L_17 - .L_16)
.L_16:
        /*004c*/ 	.word	0x00000000
        /*0050*/ 	.short	0x0002
        /*0052*/ 	.short	0x0010
        /*0054*/ 	.byte	0x00, 0xf0, 0x11, 0x00


	//----- nvinfo : EIATTR_KPARAM_INFO
	.align		4
.L_17:
        /*0058*/ 	.byte	0x04, 0x17
        /*005a*/ 	.short	(.L_19 - .L_18)
.L_18:
        /*005c*/ 	.word	0x00000000
        /*0060*/ 	.short	0x0001
        /*0062*/ 	.short	0x0008
        /*0064*/ 	.byte	0x00, 0xf5, 0x21, 0x00


	//----- nvinfo : EIATTR_KPARAM_INFO
	.align		4
.L_19:
        /*0068*/ 	.byte	0x04, 0x17
        /*006a*/ 	.short	(.L_21 - .L_20)
.L_20:
        /*006c*/ 	.word	0x00000000
        /*0070*/ 	.short	0x0000
        /*0072*/ 	.short	0x0000
        /*0074*/ 	.byte	0x00, 0xf5, 0x21, 0x00


	//----- nvinfo : EIATTR_SPARSE_MMA_MASK
	.align		4
.L_21:
        /*0078*/ 	.byte	0x03, 0x50
        /*007a*/ 	.short	0x0000


	//----- nvinfo : EIATTR_MAXREG_COUNT
	.align		4
        /*007c*/ 	.byte	0x03, 0x1b
        /*007e*/ 	.short	0x00ff


	//----- nvinfo : EIATTR_NUM_BARRIERS
	.align		4
        /*0080*/ 	.byte	0x02, 0x4c
        /*0082*/ 	.byte	0x01
	.zero		1


	//----- nvinfo : EIATTR_MERCURY_ISA_VERSION
	.align		4
        /*0084*/ 	.byte	0x03, 0x5f
        /*0086*/ 	.short	0x0101


	//----- nvinfo : EIATTR_VRC_CTA_INIT_COUNT
	.align		4
        /*0088*/ 	.byte	0x02, 0x4a
	.zero		1
	.zero		1


	//----- nvinfo : EIATTR_EXIT_INSTR_OFFSETS
	.align		4
        /*008c*/ 	.byte	0x04, 0x1c
        /*008e*/ 	.short	(.L_23 - .L_22)


	//   ....[0]....
.L_22:
        /*0090*/ 	.word	0x00001f70


	//----- nvinfo : EIATTR_CRS_STACK_SIZE
	.align		4
.L_23:
        /*0094*/ 	.byte	0x04, 0x1e
        /*0096*/ 	.short	(.L_25 - .L_24)
.L_24:
        /*0098*/ 	.word	0x00000000


	//----- nvinfo : EIATTR_CBANK_PARAM_SIZE
	.align		4
.L_25:
        /*009c*/ 	.byte	0x03, 0x19
        /*009e*/ 	.short	0x0028


	//----- nvinfo : EIATTR_PARAM_CBANK
	.align		4
        /*00a0*/ 	.byte	0x04, 0x0a
        /*00a2*/ 	.short	(.L_27 - .L_26)
	.align		4
.L_26:
        /*00a4*/ 	.word	index@(.nv.constant0._Z10aks_kernelPlS_iiiiS_)
        /*00a8*/ 	.short	0x0380
        /*00aa*/ 	.short	0x0028


	//----- nvinfo : EIATTR_SW_WAR
	.align		4
.L_27:
        /*00ac*/ 	.byte	0x04, 0x36
        /*00ae*/ 	.short	(.L_29 - .L_28)
.L_28:
        /*00b0*/ 	.word	0x00000008
.L_29:


//--------------------- .nv.callgraph             --------------------------
	.section	.nv.callgraph,"",@"SHT_CUDA_CALLGRAPH"
	.align	4
	.sectionentsize	8
	.align		4
        /*0000*/ 	.word	0x00000000
	.align		4
        /*0004*/ 	.word	0xffffffff
	.align		4
        /*0008*/ 	.word	0x00000000
	.align		4
        /*000c*/ 	.word	0xfffffffe
	.align		4
        /*0010*/ 	.word	0x00000000
	.align		4
        /*0014*/ 	.word	0xfffffffd
	.align		4
        /*0018*/ 	.word	0x00000000
	.align		4
        /*001c*/ 	.word	0xfffffffc


//--------------------- .text._Z10aks_kernelPlS_iiiiS_ --------------------------
	.section	.text._Z10aks_kernelPlS_iiiiS_,"ax",@progbits
	.align	128
        .global         _Z10aks_kernelPlS_iiiiS_
        .type           _Z10aks_kernelPlS_iiiiS_,@function
        .size           _Z10aks_kernelPlS_iiiiS_,(.L_x_33 - _Z10aks_kernelPlS_iiiiS_)
        .other          _Z10aks_kernelPlS_iiiiS_,@"STO_CUDA_ENTRY STV_DEFAULT"
_Z10aks_kernelPlS_iiiiS_:
.text._Z10aks_kernelPlS_iiiiS_:
[----:B------:R-:W-:Y:S01]  /*0000*/  LDC R1, c[0x0][0x37c] ;  /* 0x0000df00ff017b82 */ /* 0x000fe20000000800 */
[----:B------:R-:W0:Y:S07]  /*0010*/  S2R R0, SR_TID.Y ;  /* 0x0000000000007919 */ /* 0x000e2e0000002200 */
[----:B------:R-:W1:Y:S01]  /*0020*/  LDC.64 R6, c[0x0][0x398] ;  /* 0x0000e600ff067b82 */ /* 0x000e620000000a00 */
[----:B------:R-:W2:Y:S01]  /*0030*/  LDCU.64 UR8, c[0x0][0x358] ;  /* 0x00006b00ff0877ac */ /* 0x000ea20008000a00 */
[----:B------:R-:W-:Y:S01]  /*0040*/  BSSY.RECONVERGENT B0, `(.L_x_0) ;  /* 0x0000095000007945 */ /* 0x000fe20003800200 */
[----:B------:R-:W3:Y:S05]  /*0050*/  S2R R3, SR_TID.X ;  /* 0x0000000000037919 */ /* 0x000eea0000002100 */
[----:B------:R-:W0:Y:S01]  /*0060*/  S2UR UR7, SR_CTAID.X ;  /* 0x00000000000779c3 */ /* 0x000e220000002500 */
[----:B-1----:R-:W-:-:S02]  /*0070*/  IMAD R4, R6, R6, RZ ;  /* 0x0000000606047224 */ /* 0x002fc400078e02ff */
[--C-:B0-----:R-:W-:Y:S01]  /*0080*/  IMAD R2, R7, UR7, R0.reuse ;  /* 0x0000000707027c24 */ /* 0x101fe2000f8e0200 */
[----:B---3--:R-:W-:-:S04]  /*0090*/  LOP3.LUT P0, R8, R3, RZ, R0, 0xfa, !PT ;  /* 0x000000ff03087212 */ /* 0x008fc8000780fa00 */
[----:B------:R-:W-:-:S13]  /*00a0*/  ISETP.LT.OR P0, PT, R6, 0x1, P0 ;  /* 0x000000010600780c */ /* 0x000fda0000701670 */
[----:B--2---:R-:W-:Y:S05]  /*00b0*/  @P0 BRA `(.L_x_1) ;  /* 0x0000000800340947 */ /* 0x004fea0003800000 */
[C---:B------:R-:W-:Y:S01]  /*00c0*/  LOP3.LUT R5, R6.reuse, 0xf, RZ, 0xc0, !PT ;  /* 0x0000000f06057812 */ /* 0x040fe200078ec0ff */
[----:B------:R-:W-:Y:S01]  /*00d0*/  UMOV UR4, URZ ;  /* 0x000000ff00047c82 */ /* 0x000fe20008000000 */
[C---:B------:R-:W-:Y:S02]  /*00e0*/  LOP3.LUT R7, R6.reuse, 0x7, RZ, 0xc0, !PT ;  /* 0x0000000706077812 */ /* 0x040fe400078ec0ff */
[----:B------:R-:W-:Y:S01]  /*00f0*/  LOP3.LUT R26, R6, 0x3, RZ, 0xc0, !PT ;  /* 0x00000003061a7812 */ /* 0x000fe200078ec0ff */
[----:B------:R-:W-:Y:S02]  /*0100*/  VIADD R9, R5, 0xffffffff ;  /* 0xffffffff05097836 */ /* 0x000fe40000000000 */
[----:B------:R-:W-:-:S03]  /*0110*/  VIADD R10, R7, 0xffffffff ;  /* 0xffffffff070a7836 */ /* 0x000fc60000000000 */
[----:B------:R-:W-:Y:S02]  /*0120*/  ISETP.GE.U32.AND P2, PT, R9, 0x7, PT ;  /* 0x000000070900780c */ /* 0x000fe40003f46070 */
[----:B------:R-:W-:Y:S02]  /*0130*/  ISETP.GE.U32.AND P1, PT, R10, 0x3, PT ;  /* 0x000000030a00780c */ /* 0x000fe40003f26070 */
[----:B------:R-:W-:-:S11]  /*0140*/  LOP3.LUT R9, R6, 0x7ffffff0, RZ, 0xc0, !PT ;  /* 0x7ffffff006097812 */ /* 0x000fd600078ec0ff */
.L_x_7:
[----:B0-----:R-:W0:Y:S01]  /*0150*/  LDCU UR5, c[0x0][0x398] ;  /* 0x00007300ff0577ac */ /* 0x001e220008000800 */
[----:B------:R-:W-:Y:S02]  /*0160*/  HFMA2 R24, -RZ, RZ, 0, 0 ;  /* 0x00000000ff187431 */ /* 0x000fe400000001ff */
[----:B0-----:R-:W-:-:S04]  /*0170*/  IMAD.U32 R6, RZ, RZ, UR5 ;  /* 0x00000005ff067e24 */ /* 0x001fc8000f8e00ff */
[C---:B------:R-:W-:Y:S01]  /*0180*/  IMAD R27, R6.reuse, UR4, RZ ;  /* 0x00000004061b7c24 */ /* 0x040fe2000f8e02ff */
[----:B------:R-:W-:Y:S01]  /*0190*/  ISETP.GE.U32.AND P3, PT, R6, 0x10, PT ;  /* 0x000000100600780c */ /* 0x000fe20003f66070 */
[----:B------:R-:W-:-:S06]  /*01a0*/  UIADD3 UR4, UPT, UPT, UR4, 0x1, URZ ;  /* 0x0000000104047890 */ /* 0x000fcc000fffe0ff */
[----:B------:R-:W-:-:S06]  /*01b0*/  ISETP.NE.AND P0, PT, R6, UR4, PT ;  /* 0x0000000406007c0c */ /* 0x000fcc000bf05270 */
[----:B-12-4-:R-:W-:Y:S07]  /*01c0*/  @!P3 BRA `(.L_x_2) ;  /* 0x0000000000b0b947 */ /* 0x016fee0003800000 */
[----:B------:R-:W0:Y:S01]  /*01d0*/  S2UR UR6, SR_CgaCtaId ;  /* 0x00000000000679c3 */ /* 0x000e220000008800 */
[----:B------:R-:W-:Y:S02]  /*01e0*/  UMOV UR5, 0x400 ;  /* 0x0000040000057882 */ /* 0x000fe40000000000 */
[----:B0-----:R-:W-:-:S03]  /*01f0*/  ULEA UR6, UR6, UR5, 0x18 ;  /* 0x0000000506067291 */ /* 0x001fc6000f8ec0ff */
[----:B------:R-:W-:-:S09]  /*0200*/  UMOV UR5, URZ ;  /* 0x000000ff00057c82 */ /* 0x000fd20008000000 */
.L_x_3:
[----:B0-----:R-:W0:Y:S01]  /*0210*/  LDC.64 R22, c[0x0][0x388] ;  /* 0x0000e200ff167b82 */ /* 0x001e220000000a00 */
[----:B------:R-:W-:-:S04]  /*0220*/  VIADD R29, R27, UR5 ;  /* 0x000000051b1d7c36 */ /* 0x000fc80008000000 */
[----:B0-----:R-:W-:-:S05]  /*0230*/  IMAD.WIDE.U32 R22, R29, 0x8, R22 ;  /* 0x000000081d167825 */ /* 0x001fca00078e0016 */
[----:B------:R-:W2:Y:S04]  /*0240*/  LDG.E.64 R12, desc[UR8][R22.64] ;  /* 0x00000008160c7981 */ /* 0x000ea8000c1e1b00 */
[----:B------:R-:W3:Y:S01]  /*0250*/  LDG.E.64 R10, desc[UR8][R22.64+0x8] ;  /* 0x00000808160a7981 */ /* 0x000ee2000c1e1b00 */
[----:B------:R-:W-:-:S03]  /*0260*/  LEA R29, R29, UR6, 0x3 ;  /* 0x000000061d1d7c11 */ /* 0x000fc6000f8e18ff */
[----:B------:R-:W4:Y:S04]  /*0270*/  LDG.E.64 R20, desc[UR8][R22.64+0x10] ;  /* 0x0000100816147981 */ /* 0x000f28000c1e1b00 */
[----:B------:R-:W5:Y:S04]  /*0280*/  LDG.E.64 R18, desc[UR8][R22.64+0x18] ;  /* 0x0000180816127981 */ /* 0x000f68000c1e1b00 */
[----:B------:R-:W5:Y:S04]  /*0290*/  LDG.E.64 R24, desc[UR8][R22.64+0x20] ;  /* 0x0000200816187981 */ /* 0x000f68000c1e1b00 */
[----:B------:R-:W5:Y:S04]  /*02a0*/  LDG.E.64 R16, desc[UR8][R22.64+0x28] ;  /* 0x0000280816107981 */ /* 0x000f68000c1e1b00 */
[----:B------:R-:W5:Y:S04]  /*02b0*/  LDG.E.64 R14, desc[UR8][R22.64+0x30] ;  /* 0x00003008160e7981 */ /* 0x000f68000c1e1b00 */
[----:B--2---:R0:W-:Y:S04]  /*02c0*/  STS.64 [R29], R12 ;  /* 0x0000000c1d007388 */ /* 0x0041e80000000a00 */
[----:B---3--:R1:W-:Y:S04]  /*02d0*/  STS.64 [R29+0x8], R10 ;  /* 0x0000080a1d007388 */ /* 0x0083e80000000a00 */
[----:B----4-:R2:W-:Y:S04]  /*02e0*/  STS.64 [R29+0x10], R20 ;  /* 0x000010141d007388 */ /* 0x0105e80000000a00 */
[----:B0-----:R-:W3:Y:S04]  /*02f0*/  LDG.E.64 R12, desc[UR8][R22.64+0x38] ;  /* 0x00003808160c7981 */ /* 0x001ee8000c1e1b00 */
[----:B-1----:R-:W4:Y:S04]  /*0300*/  LDG.E.64 R10, desc[UR8][R22.64+0x40] ;  /* 0x00004008160a7981 */ /* 0x002f28000c1e1b00 */
[----:B-----5:R0:W-:Y:S04]  /*0310*/  STS.64 [R29+0x18], R18 ;  /* 0x000018121d007388 */ /* 0x0201e80000000a00 */
[----:B------:R-:W-:Y:S04]  /*0320*/  STS.64 [R29+0x20], R24 ;  /* 0x000020181d007388 */ /* 0x000fe80000000a00 */
[----:B------:R1:W-:Y:S04]  /*0330*/  STS.64 [R29+0x28], R16 ;  /* 0x000028101d007388 */ /* 0x0003e80000000a00 */
[----:B------:R5:W-:Y:S04]  /*0340*/  STS.64 [R29+0x30], R14 ;  /* 0x0000300e1d007388 */ /* 0x000be80000000a00 */
[----:B--2---:R-:W2:Y:S04]  /*0350*/  LDG.E.64 R20, desc[UR8][R22.64+0x48] ;  /* 0x0000480816147981 */ /* 0x004ea8000c1e1b00 */
[----:B0-----:R-:W2:Y:S04]  /*0360*/  LDG.E.64 R18, desc[UR8][R22.64+0x50] ;  /* 0x0000500816127981 */ /* 0x001ea8000c1e1b00 */
[----:B-1----:R-:W2:Y:S04]  /*0370*/  LDG.E.64 R16, desc[UR8][R22.64+0x58] ;  /* 0x0000580816107981 */ /* 0x002ea8000c1e1b00 */
[----:B-----5:R-:W5:Y:S04]  /*0380*/  LDG.E.64 R14, desc[UR8][R22.64+0x60] ;  /* 0x00006008160e7981 */ /* 0x020f68000c1e1b00 */
[----:B------:R-:W5:Y:S04]  /*0390*/  LDG.E.64 R24, desc[UR8][R22.64+0x78] ;  /* 0x0000780816187981 */ /* 0x000f68000c1e1b00 */
[----:B---3--:R0:W-:Y:S04]  /*03a0*/  STS.64 [R29+0x38], R12 ;  /* 0x0000380c1d007388 */ /* 0x0081e80000000a00 */
[----:B----4-:R1:W-:Y:S04]  /*03b0*/  STS.64 [R29+0x40], R10 ;  /* 0x0000400a1d007388 */ /* 0x0103e80000000a00 */
[----:B0-----:R-:W3:Y:S04]  /*03c0*/  LDG.E.64 R12, desc[UR8][R22.64+0x68] ;  /* 0x00006808160c7981 */ /* 0x001ee8000c1e1b00 */
[----:B-1----:R-:W4:Y:S01]  /*03d0*/  LDG.E.64 R10, desc[UR8][R22.64+0x70] ;  /* 0x00007008160a7981 */ /* 0x002f22000c1e1b00 */
[----:B------:R-:W-:-:S03]  /*03e0*/  UIADD3 UR5, UPT, UPT, UR5, 0x10, URZ ;  /* 0x0000001005057890 */ /* 0x000fc6000fffe0ff */
[----:B--2---:R0:W-:Y:S04]  /*03f0*/  STS.64 [R29+0x48], R20 ;  /* 0x000048141d007388 */ /* 0x0041e80000000a00 */
[----:B------:R0:W-:Y:S04]  /*0400*/  STS.64 [R29+0x50], R18 ;  /* 0x000050121d007388 */ /* 0x0001e80000000a00 */
[----:B------:R0:W-:Y:S04]  /*0410*/  STS.64 [R29+0x58], R16 ;  /* 0x000058101d007388 */ /* 0x0001e80000000a00 */
[----:B-----5:R0:W-:Y:S04]  /*0420*/  STS.64 [R29+0x60], R14 ;  /* 0x0000600e1d007388 */ /* 0x0201e80000000a00 */
[----:B------:R0:W-:Y:S01]  /*0430*/  STS.64 [R29+0x78], R24 ;  /* 0x000078181d007388 */ /* 0x0001e20000000a00 */
[----:B------:R-:W-:-:S03]  /*0440*/  ISETP.NE.AND P3, PT, R9, UR5, PT ;  /* 0x0000000509007c0c */ /* 0x000fc6000bf65270 */
[----:B---3--:R0:W-:Y:S04]  /*0450*/  STS.64 [R29+0x68], R12 ;  /* 0x0000680c1d007388 */ /* 0x0081e80000000a00 */
[----:B----4-:R0:W-:Y:S06]  /*0460*/  STS.64 [R29+0x70], R10 ;  /* 0x0000700a1d007388 */ /* 0x0101ec0000000a00 */
[----:B------:R-:W-:Y:S05]  /*0470*/  @P3 BRA `(.L_x_3) ;  /* 0xfffffffc00643947 */ /* 0x000fea000383ffff */
[----:B0-----:R-:W-:-:S07]  /*0480*/  IMAD.MOV.U32 R24, RZ, RZ, R9 ;  /* 0x000000ffff187224 */ /* 0x001fce00078e0009 */
.L_x_2:
[----:B------:R-:W-:-:S13]  /*0490*/  ISETP.NE.AND P3, PT, R5, RZ, PT ;  /* 0x000000ff0500720c */ /* 0x000fda0003f65270 */
[----:B------:R-:W-:Y:S05]  /*04a0*/  @!P3 BRA `(.L_x_4) ;  /* 0x000000040034b947 */ /* 0x000fea0003800000 */
[----:B------:R-:W-:Y:S01]  /*04b0*/  ISETP.NE.AND P3, PT, R7, RZ, PT ;  /* 0x000000ff0700720c */ /* 0x000fe20003f65270 */
[----:B------:R-:W-:-:S12]  /*04c0*/  @!P2 BRA `(.L_x_5) ;  /* 0x000000000074a947 */ /* 0x000fd80003800000 */
[----:B------:R-:W0:Y:S01]  /*04d0*/  LDC.64 R10, c[0x0][0x388] ;  /* 0x0000e200ff0a7b82 */ /* 0x000e220000000a00 */
[C---:B------:R-:W-:Y:S01]  /*04e0*/  IMAD.IADD R25, R27.reuse, 0x1, R24 ;  /* 0x000000011b197824 */ /* 0x040fe200078e0218 */
[----:B------:R-:W-:-:S04]  /*04f0*/  IADD3 R12, P4, PT, R27, R24, RZ ;  /* 0x000000181b0c7210 */ /* 0x000fc80007f9e0ff */
[----:B------:R-:W-:Y:S02]  /*0500*/  IADD3.X R13, PT, PT, RZ, RZ, RZ, P4, !PT ;  /* 0x000000ffff0d7210 */ /* 0x000fe400027fe4ff */
[----:B------:R-:W1:Y:S01]  /*0510*/  LDC.64 R22, c[0x0][0x388] ;  /* 0x0000e200ff167b82 */ /* 0x000e620000000a00 */
[----:B0-----:R-:W-:-:S06]  /*0520*/  IMAD.WIDE.U32 R10, R25, 0x8, R10 ;  /* 0x00000008190a7825 */ /* 0x001fcc00078e000a */
[----:B------:R-:W2:Y:S01]  /*0530*/  LDG.E.64 R10, desc[UR8][R10.64] ;  /* 0x000000080a0a7981 */ /* 0x000ea2000c1e1b00 */
[----:B-1----:R-:W-:-:S04]  /*0540*/  LEA R22, P4, R12, R22, 0x3 ;  /* 0x000000160c167211 */ /* 0x002fc800078818ff */
[----:B------:R-:W-:Y:S02]  /*0550*/  LEA.HI.X R23, R12, R23, R13, 0x3, P4 ;  /* 0x000000170c177211 */ /* 0x000fe400020f1c0d */
[----:B------:R-:W0:Y:S01]  /*0560*/  S2R R13, SR_CgaCtaId ;  /* 0x00000000000d7919 */ /* 0x000e220000008800 */
[----:B------:R-:W-:Y:S02]  /*0570*/  MOV R12, 0x400 ;  /* 0x00000400000c7802 */ /* 0x000fe40000000f00 */
[----:B------:R-:W3:Y:S04]  /*0580*/  LDG.E.64 R28, desc[UR8][R22.64+0x8] ;  /* 0x00000808161c7981 */ /* 0x000ee8000c1e1b00 */
[----:B------:R-:W4:Y:S04]  /*0590*/  LDG.E.64 R20, desc[UR8][R22.64+0x10] ;  /* 0x0000100816147981 */ /* 0x000f28000c1e1b00 */
[----:B------:R-:W5:Y:S04]  /*05a0*/  LDG.E.64 R18, desc[UR8][R22.64+0x18] ;  /* 0x0000180816127981 */ /* 0x000f68000c1e1b00 */
[----:B------:R-:W5:Y:S04]  /*05b0*/  LDG.E.64 R16, desc[UR8][R22.64+0x20] ;  /* 0x0000200816107981 */ /* 0x000f68000c1e1b00 */
[----:B------:R-:W5:Y:S01]  /*05c0*/  LDG.E.64 R14, desc[UR8][R22.64+0x38] ;  /* 0x00003808160e7981 */ /* 0x000f62000c1e1b00 */
[----:B0-----:R-:W-:-:S05]  /*05d0*/  LEA R12, R13, R12, 0x18 ;  /* 0x0000000c0d0c7211 */ /* 0x001fca00078ec0ff */
[----:B------:R-:W-:Y:S02]  /*05e0*/  IMAD R25, R25, 0x8, R12 ;  /* 0x0000000819197824 */ /* 0x000fe400078e020c */
[----:B------:R-:W5:Y:S04]  /*05f0*/  LDG.E.64 R12, desc[UR8][R22.64+0x30] ;  /* 0x00003008160c7981 */ /* 0x000f68000c1e1b00 */
[----:B--2---:R0:W-:Y:S04]  /*0600*/  STS.64 [R25], R10 ;  /* 0x0000000a19007388 */ /* 0x0041e80000000a00 */
[----:B0-----:R-:W2:Y:S04]  /*0610*/  LDG.E.64 R10, desc[UR8][R22.64+0x28] ;  /* 0x00002808160a7981 */ /* 0x001ea8000c1e1b00 */
[----:B---3--:R0:W-:Y:S04]  /*0620*/  STS.64 [R25+0x8], R28 ;  /* 0x0000081c19007388 */ /* 0x0081e80000000a00 */
[----:B----4-:R0:W-:Y:S04]  /*0630*/  STS.64 [R25+0x10], R20 ;  /* 0x0000101419007388 */ /* 0x0101e80000000a00 */
[----:B-----5:R0:W-:Y:S04]  /*0640*/  STS.64 [R25+0x18], R18 ;  /* 0x0000181219007388 */ /* 0x0201e80000000a00 */
[----:B------:R0:W-:Y:S04]  /*0650*/  STS.64 [R25+0x20], R16 ;  /* 0x0000201019007388 */ /* 0x0001e80000000a00 */
[----:B------:R0:W-:Y:S04]  /*0660*/  STS.64 [R25+0x38], R14 ;  /* 0x0000380e19007388 */ /* 0x0001e80000000a00 */
[----:B------:R0:W-:Y:S01]  /*0670*/  STS.64 [R25+0x30], R12 ;  /* 0x0000300c19007388 */ /* 0x0001e20000000a00 */
[----:B------:R-:W-:-:S03]  /*0680*/  VIADD R24, R24, 0x8 ;  /* 0x0000000818187836 */ /* 0x000fc60000000000 */
[----:B--2---:R0:W-:Y:S04]  /*0690*/  STS.64 [R25+0x28], R10 ;  /* 0x0000280a19007388 */ /* 0x0041e80000000a00 */
.L_x_5:
[----:B------:R-:W-:Y:S05]  /*06a0*/  @!P3 BRA `(.L_x_4) ;  /* 0x0000000000b4b947 */ /* 0x000fea0003800000 */
[----:B------:R-:W-:Y:S01]  /*06b0*/  ISETP.NE.AND P3, PT, R26, RZ, PT ;  /* 0x000000ff1a00720c */ /* 0x000fe20003f65270 */
[----:B------:R-:W-:-:S12]  /*06c0*/  @!P1 BRA `(.L_x_6) ;  /* 0x0000000000549947 */ /* 0x000fd80003800000 */
[----:B0-----:R-:W0:Y:S01]  /*06d0*/  LDC.64 R18, c[0x0][0x388] ;  /* 0x0000e200ff127b82 */ /* 0x001e220000000a00 */
[C---:B------:R-:W-:Y:S01]  /*06e0*/  IADD3 R10, P4, PT, R27.reuse, R24, RZ ;  /* 0x000000181b0a7210 */ /* 0x040fe20007f9e0ff */
[----:B------:R-:W-:-:S03]  /*06f0*/  IMAD.IADD R21, R27, 0x1, R24 ;  /* 0x000000011b157824 */ /* 0x000fc600078e0218 */
[----:B------:R-:W-:-:S03]  /*0700*/  IADD3.X R11, PT, PT, RZ, RZ, RZ, P4, !PT ;  /* 0x000000ffff0b7210 */ /* 0x000fc600027fe4ff */
[----:B------:R-:W1:Y:S01]  /*0710*/  LDC.64 R16, c[0x0][0x388] ;  /* 0x0000e200ff107b82 */ /* 0x000e620000000a00 */
[----:B0-----:R-:W-:-:S04]  /*0720*/  LEA R18, P4, R10, R18, 0x3 ;  /* 0x000000120a127211 */ /* 0x001fc800078818ff */
[----:B------:R-:W-:Y:S01]  /*0730*/  LEA.HI.X R19, R10, R19, R11, 0x3, P4 ;  /* 0x000000130a137211 */ /* 0x000fe200020f1c0b */
[----:B-1----:R-:W-:-:S04]  /*0740*/  IMAD.WIDE.U32 R16, R21, 0x8, R16 ;  /* 0x0000000815107825 */ /* 0x002fc800078e0010 */
[----:B------:R-:W2:Y:S04]  /*0750*/  LDG.E.64 R14, desc[UR8][R18.64+0x8] ;  /* 0x00000808120e7981 */ /* 0x000ea8000c1e1b00 */
[----:B------:R-:W3:Y:S04]  /*0760*/  LDG.E.64 R10, desc[UR8][R18.64+0x10] ;  /* 0x00001008120a7981 */ /* 0x000ee8000c1e1b00 */
[----:B------:R-:W4:Y:S04]  /*0770*/  LDG.E.64 R16, desc[UR8][R16.64] ;  /* 0x0000000810107981 */ /* 0x000f28000c1e1b00 */
[----:B------:R-:W5:Y:S01]  /*0780*/  LDG.E.64 R12, desc[UR8][R18.64+0x18] ;  /* 0x00001808120c7981 */ /* 0x000f62000c1e1b00 */
[----:B------:R-:W0:Y:S01]  /*0790*/  S2R R23, SR_CgaCtaId ;  /* 0x0000000000177919 */ /* 0x000e220000008800 */
[----:B------:R-:W-:Y:S01]  /*07a0*/  MOV R20, 0x400 ;  /* 0x0000040000147802 */ /* 0x000fe20000000f00 */
[----:B------:R-:W-:-:S03]  /*07b0*/  VIADD R24, R24, 0x4 ;  /* 0x0000000418187836 */ /* 0x000fc60000000000 */
[----:B0-----:R-:W-:-:S05]  /*07c0*/  LEA R20, R23, R20, 0x18 ;  /* 0x0000001417147211 */ /* 0x001fca00078ec0ff */
[----:B------:R-:W-:-:S05]  /*07d0*/  IMAD R21, R21, 0x8, R20 ;  /* 0x0000000815157824 */ /* 0x000fca00078e0214 */
[----:B--2---:R1:W-:Y:S04]  /*07e0*/  STS.64 [R21+0x8], R14 ;  /* 0x0000080e15007388 */ /* 0x0043e80000000a00 */
[----:B---3--:R1:W-:Y:S04]  /*07f0*/  STS.64 [R21+0x10], R10 ;  /* 0x0000100a15007388 */ /* 0x0083e80000000a00 */
[----:B----4-:R1:W-:Y:S04]  /*0800*/  STS.64 [R21], R16 ;  /* 0x0000001015007388 */ /* 0x0103e80000000a00 */
[----:B-----5:R1:W-:Y:S02]  /*0810*/  STS.64 [R21+0x18], R12 ;  /* 0x0000180c15007388 */ /* 0x0203e40000000a00 */
.L_x_6:
[----:B------:R-:W-:Y:S05]  /*0820*/  @!P3 BRA `(.L_x_4) ;  /* 0x000000000054b947 */ /* 0x000fea0003800000 */
[----:B01----:R-:W0:Y:S01]  /*0830*/  LDC.64 R10, c[0x0][0x388] ;  /* 0x0000e200ff0a7b82 */ /* 0x003e220000000a00 */
[----:B------:R-:W-:-:S04]  /*0840*/  IMAD.IADD R13, R27, 0x1, R24 ;  /* 0x000000011b0d7824 */ /* 0x000fc800078e0218 */
[----:B0-----:R-:W-:-:S06]  /*0850*/  IMAD.WIDE.U32 R10, R13, 0x8, R10 ;  /* 0x000000080d0a7825 */ /* 0x001fcc00078e000a */
[----:B------:R-:W2:Y:S01]  /*0860*/  LDG.E.64 R10, desc[UR8][R10.64] ;  /* 0x000000080a0a7981 */ /* 0x000ea2000c1e1b00 */
[----:B------:R-:W-:Y:S02]  /*0870*/  MOV R12, 0x400 ;  /* 0x00000400000c7802 */ /* 0x000fe40000000f00 */
[----:B------:R-:W-:Y:S01]  /*0880*/  ISETP.NE.AND P3, PT, R26, 0x1, PT ;  /* 0x000000011a00780c */ /* 0x000fe20003f65270 */
[----:B------:R-:W0:Y:S02]  /*0890*/  S2R R15, SR_CgaCtaId ;  /* 0x00000000000f7919 */ /* 0x000e240000008800 */
[----:B0-----:R-:W-:-:S04]  /*08a0*/  LEA R12, R15, R12, 0x18 ;  /* 0x0000000c0f0c7211 */ /* 0x001fc800078ec0ff */
[----:B------:R-:W-:-:S05]  /*08b0*/  LEA R17, R13, R12, 0x3 ;  /* 0x0000000c0d117211 */ /* 0x000fca00078e18ff */
[----:B--2---:R2:W-:Y:S01]  /*08c0*/  STS.64 [R17], R10 ;  /* 0x0000000a11007388 */ /* 0x0045e20000000a00 */
[----:B------:R-:W-:Y:S05]  /*08d0*/  @!P3 BRA `(.L_x_4) ;  /* 0x000000000028b947 */ /* 0x000fea0003800000 */
[----:B--2---:R-:W0:Y:S01]  /*08e0*/  LDC.64 R10, c[0x0][0x388] ;  /* 0x0000e200ff0a7b82 */ /* 0x004e220000000a00 */
[----:B------:R-:W-:Y:S02]  /*08f0*/  IADD3 R27, P4, PT, R27, R24, RZ ;  /* 0x000000181b1b7210 */ /* 0x000fe40007f9e0ff */
[----:B------:R-:W-:-:S03]  /*0900*/  ISETP.NE.AND P3, PT, R26, 0x2, PT ;  /* 0x000000021a00780c */ /* 0x000fc60003f65270 */
[----:B------:R-:W-:Y:S01]  /*0910*/  IMAD.X R12, RZ, RZ, RZ, P4 ;  /* 0x000000ffff0c7224 */ /* 0x000fe200020e06ff */
[----:B0-----:R-:W-:-:S04]  /*0920*/  LEA R10, P4, R27, R10, 0x3 ;  /* 0x0000000a1b0a7211 */ /* 0x001fc800078818ff */
[----:B------:R-:W-:-:S05]  /*0930*/  LEA.HI.X R11, R27, R11, R12, 0x3, P4 ;  /* 0x0000000b1b0b7211 */ /* 0x000fca00020f1c0c */
[----:B------:R-:W2:Y:S04]  /*0940*/  LDG.E.64 R12, desc[UR8][R10.64+0x8] ;  /* 0x000008080a0c7981 */ /* 0x000ea8000c1e1b00 */
[----:B------:R-:W3:Y:S04]  /*0950*/  @P3 LDG.E.64 R14, desc[UR8][R10.64+0x10] ;  /* 0x000010080a0e3981 */ /* 0x000ee8000c1e1b00 */
[----:B--2---:R4:W-:Y:S04]  /*0960*/  STS.64 [R17+0x8], R12 ;  /* 0x0000080c11007388 */ /* 0x0049e80000000a00 */
[----:B---3--:R4:W-:Y:S02]  /*0970*/  @P3 STS.64 [R17+0x10], R14 ;  /* 0x0000100e11003388 */ /* 0x0089e40000000a00 */
.L_x_4:
[----:B------:R-:W-:Y:S05]  /*0980*/  @P0 BRA `(.L_x_7) ;  /* 0xfffffff400f00947 */ /* 0x000fea000383ffff */
.L_x_1:
[----:B------:R-:W-:Y:S05]  /*0990*/  BSYNC.RECONVERGENT B0 ;  /* 0x0000000000007941 */ /* 0x000fea0003800200 */
.L_x_0:
[----:B------:R-:W3:Y:S01]  /*09a0*/  LDC R7, c[0x0][0x39c] ;  /* 0x0000e700ff077b82 */ /* 0x000ee20000000800 */
[----:B------:R-:W-:Y:S01]  /*09b0*/  VIADD R6, R6, 0xffffffff ;  /* 0xffffffff06067836 */ /* 0x000fe20000000000 */
[----:B------:R-:W-:Y:S01]  /*09c0*/  UMOV UR4, 0x400 ;  /* 0x0000040000047882 */ /* 0x000fe20000000000 */
[----:B------:R-:W0:Y:S01]  /*09d0*/  LDCU UR10, c[0x0][0x394] ;  /* 0x00007280ff0a77ac */ /* 0x000e220008000800 */
[----:B------:R-:W-:Y:S02]  /*09e0*/  BSSY.RECONVERGENT B0, `(.L_x_8) ;  /* 0x00000a3000007945 */ /* 0x000fe40003800200 */
[----:B------:R-:W-:Y:S02]  /*09f0*/  LEA.HI R6, R6, R6, RZ, 0x1 ;  /* 0x0000000606067211 */ /* 0x000fe400078f08ff */
[----:B------:R-:W5:Y:S02]  /*0a00*/  LDC R23, c[0x0][0x394] ;  /* 0x0000e500ff177b82 */ /* 0x000f640000000800 */
[----:B------:R-:W-:-:S06]  /*0a10*/  SHF.R.S32.HI R6, RZ, 0x1, R6 ;  /* 0x00000001ff067819 */ /* 0x000fcc0000011406 */
[----:B------:R-:W4:Y:S01]  /*0a20*/  S2UR UR5, SR_CgaCtaId ;  /* 0x00000000000579c3 */ /* 0x000f220000008800 */
[C---:B---3--:R-:W-:Y:S02]  /*0a30*/  IMAD R5, R7.reuse, UR7, R7 ;  /* 0x0000000707057c24 */ /* 0x048fe4000f8e0207 */
[----:B------:R-:W-:Y:S02]  /*0a40*/  IMAD R7, R7, UR7, -R6 ;  /* 0x0000000707077c24 */ /* 0x000fe4000f8e0a06 */
[----:B------:R-:W-:-:S05]  /*0a50*/  IMAD.IADD R5, R6, 0x1, R5 ;  /* 0x0000000106057824 */ /* 0x000fca00078e0205 */
[----:B012---:R-:W-:Y:S01]  /*0a60*/  IADD3 R10, PT, PT, R5, -0x1, RZ ;  /* 0xffffffff050a7810 */ /* 0x007fe20007ffe0ff */
[----:B------:R-:W-:Y:S03]  /*0a70*/  BAR.SYNC.DEFER_BLOCKING 0x0 ;  /* 0x0000000000007b1d */ /* 0x000fe60000010000 */
[----:B------:R-:W-:Y:S01]  /*0a80*/  ISETP.GT.AND P0, PT, R7, R10, PT ;  /* 0x0000000a0700720c */ /* 0x000fe20003f04270 */
[----:B----4-:R-:W-:-:S03]  /*0a90*/  ULEA UR4, UR5, UR4, 0x18 ;  /* 0x0000000405047291 */ /* 0x010fc6000f8ec0ff */
[----:B------:R-:W-:-:S04]  /*0aa0*/  ISETP.NE.OR P0, PT, R8, RZ, P0 ;  /* 0x000000ff0800720c */ /* 0x000fc80000705670 */
[----:B-----5:R-:W-:-:S13]  /*0ab0*/  ISETP.LT.OR P0, PT, R23, 0x1, P0 ;  /* 0x000000011700780c */ /* 0x020fda0000701670 */
[----:B------:R-:W-:Y:S05]  /*0ac0*/  @P0 BRA `(.L_x_9) ;  /* 0x0000000800500947 */ /* 0x000fea0003800000 */
[C---:B------:R-:W-:Y:S01]  /*0ad0*/  LOP3.LUT R8, R23.reuse, 0xf, RZ, 0xc0, !PT ;  /* 0x0000000f17087812 */ /* 0x040fe200078ec0ff */
[----:B------:R-:W-:Y:S01]  /*0ae0*/  IMAD.MOV.U32 R26, RZ, RZ, R7 ;  /* 0x000000ffff1a7224 */ /* 0x000fe200078e0007 */
[C---:B------:R-:W-:Y:S02]  /*0af0*/  LOP3.LUT R9, R23.reuse, 0x7, RZ, 0xc0, !PT ;  /* 0x0000000717097812 */ /* 0x040fe400078ec0ff */
[C---:B------:R-:W-:Y:S02]  /*0b00*/  LOP3.LUT R22, R23.reuse, 0x7ffffff0, RZ, 0xc0, !PT ;  /* 0x7ffffff017167812 */ /* 0x040fe400078ec0ff */
[----:B------:R-:W-:Y:S02]  /*0b10*/  LOP3.LUT R23, R23, 0x3, RZ, 0xc0, !PT ;  /* 0x0000000317177812 */ /* 0x000fe400078ec0ff */
[----:B------:R-:W-:-:S07]  /*0b20*/  LEA R24, R4, UR4, 0x3 ;  /* 0x0000000404187c11 */ /* 0x000fce000f8e18ff */
.L_x_21:
[----:B0-----:R-:W0:Y:S01]  /*0b30*/  LDCU.64 UR6, c[0x0][0x390] ;  /* 0x00007200ff0677ac */ /* 0x001e220008000a00 */
[C---:B--2-4-:R-:W-:Y:S01]  /*0b40*/  IMAD.IADD R25, R26.reuse, 0x1, -R7 ;  /* 0x000000011a197824 */ /* 0x054fe200078e0a07 */
[----:B------:R-:W-:Y:S01]  /*0b50*/  MOV R28, RZ ;  /* 0x000000ff001c7202 */ /* 0x000fe20000000f00 */
[----:B0-----:R-:W-:Y:S01]  /*0b60*/  UISETP.GE.U32.AND UP0, UPT, UR7, 0x10, UPT ;  /* 0x000000100700788c */ /* 0x001fe2000bf06070 */
[C---:B------:R-:W-:Y:S01]  /*0b70*/  ISETP.GE.AND P0, PT, R26.reuse, UR6, PT ;  /* 0x000000061a007c0c */ /* 0x040fe2000bf06270 */
[----:B------:R-:W-:-:S03]  /*0b80*/  IMAD R27, R26, UR7, RZ ;  /* 0x000000071a1b7c24 */ /* 0x000fc6000f8e02ff */
[C---:B------:R-:W-:Y:S01]  /*0b90*/  ISETP.LT.OR P0, PT, R26.reuse, RZ, P0 ;  /* 0x000000ff1a00720c */ /* 0x040fe20000701670 */
[----:B------:R-:W-:-:S05]  /*0ba0*/  VIADD R26, R26, 0x1 ;  /* 0x000000011a1a7836 */ /* 0x000fca0000000000 */
[----:B------:R-:W-:Y:S01]  /*0bb0*/  ISETP.NE.AND P1, PT, R26, R5, PT ;  /* 0x000000051a00720c */ /* 0x000fe20003f25270 */
[----:B-1----:R-:W-:-:S12]  /*0bc0*/  BRA.U !UP0, `(.L_x_10) ;  /* 0x0000000108b47547 */ /* 0x002fd8000b800000 */
[----:B------:R-:W0:Y:S01]  /*0bd0*/  LDC.64 R10, c[0x0][0x380] ;  /* 0x0000e000ff0a7b82 */ /* 0x000e220000000a00 */
[----:B------:R-:W-:-:S07]  /*0be0*/  IMAD.MOV.U32 R28, RZ, RZ, RZ ;  /* 0x000000ffff1c7224 */ /* 0x000fce00078e00ff */
.L_x_13:
[----:B------:R-:W-:Y:S04]  /*0bf0*/  BSSY.RECONVERGENT B1, `(.L_x_11) ;  /* 0x0000026000017945 */ /* 0x000fe80003800200 */
[----:B-1----:R-:W-:Y:S05]  /*0c00*/  @P0 BRA `(.L_x_12) ;  /* 0x0000000000900947 */ /* 0x002fea0003800000 */
[----:B------:R-:W-:-:S04]  /*0c10*/  IMAD.IADD R13, R27, 0x1, R28 ;  /* 0x000000011b0d7824 */ /* 0x000fc800078e021c */
[----:B0-----:R-:W-:-:S05]  /*0c20*/  IMAD.WIDE.U32 R12, R13, 0x8, R10 ;  /* 0x000000080d0c7825 */ /* 0x001fca00078e000a */
[----:B------:R-:W2:Y:S04]  /*0c30*/  LDG.E.64 R20, desc[UR8][R12.64] ;  /* 0x000000080c147981 */ /* 0x000ea8000c1e1b00 */
[----:B------:R-:W3:Y:S04]  /*0c40*/  LDG.E.64 R14, desc[UR8][R12.64+0x8] ;  /* 0x000008080c0e7981 */ /* 0x000ee8000c1e1b00 */
[----:B------:R-:W4:Y:S04]  /*0c50*/  LDG.E.64 R16, desc[UR8][R12.64+0x10] ;  /* 0x000010080c107981 */ /* 0x000f28000c1e1b00 */
[----:B------:R-:W5:Y:S01]  /*0c60*/  LDG.E.64 R18, desc[UR8][R12.64+0x18] ;  /* 0x000018080c127981 */ /* 0x000f62000c1e1b00 */
[----:B------:R-:W-:-:S04]  /*0c70*/  IMAD R29, R25, UR10, R28 ;  /* 0x0000000a191d7c24 */ /* 0x000fc8000f8e021c */
[----:B------:R-:W-:-:S05]  /*0c80*/  IMAD R29, R29, 0x8, R24 ;  /* 0x000000081d1d7824 */ /* 0x000fca00078e0218 */
[----:B--2---:R0:W-:Y:S04]  /*0c90*/  STS.64 [R29], R20 ;  /* 0x000000141d007388 */ /* 0x0041e80000000a00 */
[----:B---3--:R-:W-:Y:S04]  /*0ca0*/  STS.64 [R29+0x8], R14 ;  /* 0x0000080e1d007388 */ /* 0x008fe80000000a00 */
[----:B----4-:R1:W-:Y:S04]  /*0cb0*/  STS.64 [R29+0x10], R16 ;  /* 0x000010101d007388 */ /* 0x0103e80000000a00 */
[----:B-----5:R2:W-:Y:S04]  /*0cc0*/  STS.64 [R29+0x18], R18 ;  /* 0x000018121d007388 */ /* 0x0205e80000000a00 */
[----:B0-----:R-:W3:Y:S04]  /*0cd0*/  LDG.E.64 R20, desc[UR8][R12.64+0x20] ;  /* 0x000020080c147981 */ /* 0x001ee8000c1e1b00 */
[----:B-1----:R-:W4:Y:S04]  /*0ce0*/  LDG.E.64 R16, desc[UR8][R12.64+0x30] ;  /* 0x000030080c107981 */ /* 0x002f28000c1e1b00 */
[----:B--2---:R-:W2:Y:S04]  /*0cf0*/  LDG.E.64 R18, desc[UR8][R12.64+0x28] ;  /* 0x000028080c127981 */ /* 0x004ea8000c1e1b00 */
[----:B------:R-:W5:Y:S04]  /*0d00*/  LDG.E.64 R14, desc[UR8][R12.64+0x38] ;  /* 0x000038080c0e7981 */ /* 0x000f68000c1e1b00 */
[----:B---3--:R-:W-:Y:S04]  /*0d10*/  STS.64 [R29+0x20], R20 ;  /* 0x000020141d007388 */ /* 0x008fe80000000a00 */
[----:B----4-:R0:W-:Y:S04]  /*0d20*/  STS.64 [R29+0x30], R16 ;  /* 0x000030101d007388 */ /* 0x0101e80000000a00 */
[----:B--2---:R1:W-:Y:S04]  /*0d30*/  STS.64 [R29+0x28], R18 ;  /* 0x000028121d007388 */ /* 0x0043e80000000a00 */
        /* <DEDUP_REMOVED lines=10> */
[----:B------:R-:W4:Y:S04]  /*0de0*/  LDG.E.64 R16, desc[UR8][R12.64+0x68] ;  /* 0x000068080c107981 */ /* 0x000f28000c1e1b00 */
[----:B-1----:R-:W5:Y:S04]  /*0df0*/  LDG.E.64 R14, desc[UR8][R12.64+0x70] ;  /* 0x000070080c0e7981 */ /* 0x002f68000c1e1b00 */
[----:B--2---:R-:W2:Y:S04]  /*0e00*/  LDG.E.64 R20, desc[UR8][R12.64+0x78] ;  /* 0x000078080c147981 */ /* 0x004ea8000c1e1b00 */
[----:B---3--:R1:W-:Y:S04]  /*0e10*/  STS.64 [R29+0x60], R18 ;  /* 0x000060121d007388 */ /* 0x0083e80000000a00 */
[----:B----4-:R1:W-:Y:S04]  /*0e20*/  STS.64 [R29+0x68], R16 ;  /* 0x000068101d007388 */ /* 0x0103e80000000a00 */
[----:B-----5:R1:W-:Y:S04]  /*0e30*/  STS.64 [R29+0x70], R14 ;  /* 0x0000700e1d007388 */ /* 0x0203e80000000a00 */
[----:B--2---:R1:W-:Y:S02]  /*0e40*/  STS.64 [R29+0x78], R20 ;  /* 0x000078141d007388 */ /* 0x0043e40000000a00 */
.L_x_12:
[----:B------:R-:W-:Y:S05]  /*0e50*/  BSYNC.RECONVERGENT B1 ;  /* 0x0000000000017941 */ /* 0x000fea0003800200 */
.L_x_11:
[----:B------:R-:W-:-:S04]  /*0e60*/  IADD3 R28, PT, PT, R28, 0x10, RZ ;  /* 0x000000101c1c7810 */ /* 0x000fc80007ffe0ff */
[----:B------:R-:W-:-:S13]  /*0e70*/  ISETP.NE.AND P2, PT, R28, R22, PT ;  /* 0x000000161c00720c */ /* 0x000fda0003f45270 */
[----:B------:R-:W-:Y:S05]  /*0e80*/  @P2 BRA `(.L_x_13) ;  /* 0xfffffffc00582947 */ /* 0x000fea000383ffff */
[----:B------:R-:W-:-:S07]  /*0e90*/  IMAD.MOV.U32 R28, RZ, RZ, R22 ;  /* 0x000000ffff1c7224 */ /* 0x000fce00078e0016 */
.L_x_10:
[----:B------:R-:W-:-:S13]  /*0ea0*/  ISETP.NE.AND P2, PT, R8, RZ, PT ;  /* 0x000000ff0800720c */ /* 0x000fda0003f45270 */
[----:B------:R-:W-:Y:S05]  /*0eb0*/  @!P2 BRA `(.L_x_14) ;  /* 0x000000040050a947 */ /* 0x000fea0003800000 */
[----:B0-----:R-:W-:-:S05]  /*0ec0*/  VIADD R10, R8, 0xffffffff ;  /* 0xffffffff080a7836 */ /* 0x001fca0000000000 */
[----:B------:R-:W-:-:S13]  /*0ed0*/  ISETP.GE.U32.AND P2, PT, R10, 0x7, PT ;  /* 0x000000070a00780c */ /* 0x000fda0003f46070 */
[----:B------:R-:W-:Y:S05]  /*0ee0*/  @!P2 BRA `(.L_x_15) ;  /* 0x00000000007ca947 */ /* 0x000fea0003800000 */
[----:B------:R-:W-:Y:S04]  /*0ef0*/  BSSY.RECONVERGENT B1, `(.L_x_16) ;  /* 0x000001d000017945 */ /* 0x000fe80003800200 */
[----:B------:R-:W-:Y:S05]  /*0f00*/  @P0 BRA `(.L_x_17) ;  /* 0x00000000006c0947 */ /* 0x000fea0003800000 */
[----:B------:R-:W0:Y:S01]  /*0f10*/  LDCU.64 UR6, c[0x0][0x380] ;  /* 0x00007000ff0677ac */ /* 0x000e220008000a00 */
[----:B------:R-:W2:Y:S01]  /*0f20*/  LDC.64 R10, c[0x0][0x380] ;  /* 0x0000e000ff0a7b82 */ /* 0x000ea20000000a00 */
[C---:B------:R-:W-:Y:S01]  /*0f30*/  IADD3 R12, P2, PT, R27.reuse, R28, RZ ;  /* 0x0000001c1b0c7210 */ /* 0x040fe20007f5e0ff */
[----:B-1----:R-:W-:Y:S01]  /*0f40*/  IMAD.IADD R19, R27, 0x1, R28 ;  /* 0x000000011b137824 */ /* 0x002fe200078e021c */
[----:B------:R-:W1:Y:S02]  /*0f50*/  LDCU UR5, c[0x0][0x394] ;  /* 0x00007280ff0577ac */ /* 0x000e640008000800 */
[----:B------:R-:W-:Y:S02]  /*0f60*/  IADD3.X R13, PT, PT, RZ, RZ, RZ, P2, !PT ;  /* 0x000000ffff0d7210 */ /* 0x000fe400017fe4ff */
[----:B0-----:R-:W-:-:S04]  /*0f70*/  LEA R16, P2, R12, UR6, 0x3 ;  /* 0x000000060c107c11 */ /* 0x001fc8000f8418ff */
[----:B------:R-:W-:Y:S01]  /*0f80*/  LEA.HI.X R17, R12, UR7, R13, 0x3, P2 ;  /* 0x000000070c117c11 */ /* 0x000fe200090f1c0d */
[----:B--2---:R-:W-:-:S04]  /*0f90*/  IMAD.WIDE.U32 R18, R19, 0x8, R10 ;  /* 0x0000000813127825 */ /* 0x004fc800078e000a */
[----:B------:R-:W2:Y:S04]  /*0fa0*/  LDG.E.64 R14, desc[UR8][R16.64+0x8] ;  /* 0x00000808100e7981 */ /* 0x000ea8000c1e1b00 */
[----:B------:R-:W3:Y:S04]  /*0fb0*/  LDG.E.64 R12, desc[UR8][R16.64+0x10] ;  /* 0x00001008100c7981 */ /* 0x000ee8000c1e1b00 */
[----:B------:R-:W4:Y:S01]  /*0fc0*/  LDG.E.64 R10, desc[UR8][R16.64+0x18] ;  /* 0x00001808100a7981 */ /* 0x000f22000c1e1b00 */
[----:B-1----:R-:W-:-:S03]  /*0fd0*/  IMAD R29, R25, UR5, R28 ;  /* 0x00000005191d7c24 */ /* 0x002fc6000f8e021c */
[----:B------:R-:W5:Y:S01]  /*0fe0*/  LDG.E.64 R18, desc[UR8][R18.64] ;  /* 0x0000000812127981 */ /* 0x000f62000c1e1b00 */
[----:B------:R-:W-:-:S03]  /*0ff0*/  IMAD R29, R29, 0x8, R24 ;  /* 0x000000081d1d7824 */ /* 0x000fc600078e0218 */
[----:B------:R-:W5:Y:S04]  /*1000*/  LDG.E.64 R20, desc[UR8][R16.64+0x30] ;  /* 0x0000300810147981 */ /* 0x000f68000c1e1b00 */
[----:B--2---:R0:W-:Y:S04]  /*1010*/  STS.64 [R29+0x8], R14 ;  /* 0x0000080e1d007388 */ /* 0x0041e80000000a00 */
[----:B---3--:R1:W-:Y:S04]  /*1020*/  STS.64 [R29+0x10], R12 ;  /* 0x0000100c1d007388 */ /* 0x0083e80000000a00 */
[----:B----4-:R2:W-:Y:S04]  /*1030*/  STS.64 [R29+0x18], R10 ;  /* 0x0000180a1d007388 */ /* 0x0105e80000000a00 */
[----:B0-----:R-:W3:Y:S04]  /*1040*/  LDG.E.64 R14, desc[UR8][R16.64+0x38] ;  /* 0x00003808100e7981 */ /* 0x001ee8000c1e1b00 */
[----:B-1----:R-:W4:Y:S04]  /*1050*/  LDG.E.64 R12, desc[UR8][R16.64+0x20] ;  /* 0x00002008100c7981 */ /* 0x002f28000c1e1b00 */
[----:B--2---:R-:W2:Y:S04]  /*1060*/  LDG.E.64 R10, desc[UR8][R16.64+0x28] ;  /* 0x00002808100a7981 */ /* 0x004ea8000c1e1b00 */
[----:B-----5:R0:W-:Y:S04]  /*1070*/  STS.64 [R29], R18 ;  /* 0x000000121d007388 */ /* 0x0201e80000000a00 */
[----:B------:R0:W-:Y:S04]  /*1080*/  STS.64 [R29+0x30], R20 ;  /* 0x000030141d007388 */ /* 0x0001e80000000a00 */
[----:B---3--:R0:W-:Y:S04]  /*1090*/  STS.64 [R29+0x38], R14 ;  /* 0x0000380e1d007388 */ /* 0x0081e80000000a00 */
[----:B----4-:R0:W-:Y:S04]  /*10a0*/  STS.64 [R29+0x20], R12 ;  /* 0x0000200c1d007388 */ /* 0x0101e80000000a00 */
[----:B--2---:R0:W-:Y:S02]  /*10b0*/  STS.64 [R29+0x28], R10 ;  /* 0x0000280a1d007388 */ /* 0x0041e40000000a00 */
.L_x_17:
[----:B------:R-:W-:Y:S05]  /*10c0*/  BSYNC.RECONVERGENT B1 ;  /* 0x0000000000017941 */ /* 0x000fea0003800200 */
.L_x_16:
[----:B------:R-:W-:-:S07]  /*10d0*/  VIADD R28, R28, 0x8 ;  /* 0x000000081c1c7836 */ /* 0x000fce0000000000 */
.L_x_15:
[----:B------:R-:W-:-:S13]  /*10e0*/  ISETP.NE.AND P2, PT, R9, RZ, PT ;  /* 0x000000ff0900720c */ /* 0x000fda0003f45270 */
[----:B------:R-:W-:Y:S05]  /*10f0*/  @!P2 BRA `(.L_x_14) ;  /* 0x0000000000c0a947 */ /* 0x000fea0003800000 */
[----:B0-----:R-:W-:-:S05]  /*1100*/  VIADD R10, R9, 0xffffffff ;  /* 0xffffffff090a7836 */ /* 0x001fca0000000000 */
[----:B------:R-:W-:-:S13]  /*1110*/  ISETP.GE.U32.AND P2, PT, R10, 0x3, PT ;  /* 0x000000030a00780c */ /* 0x000fda0003f46070 */
[----:B------:R-:W-:Y:S05]  /*1120*/  @!P2 BRA `(.L_x_18) ;  /* 0x00000000005ca947 */ /* 0x000fea0003800000 */
[----:B------:R-:W-:Y:S04]  /*1130*/  BSSY.RECONVERGENT B1, `(.L_x_19) ;  /* 0x0000015000017945 */ /* 0x000fe80003800200 */
[----:B------:R-:W-:Y:S05]  /*1140*/  @P0 BRA `(.L_x_20) ;  /* 0x00000000004c0947 */ /* 0x000fea0003800000 */
[----:B-1----:R-:W0:Y:S01]  /*1150*/  LDC.64 R16, c[0x0][0x380] ;  /* 0x0000e000ff107b82 */ /* 0x002e220000000a00 */
[----:B------:R-:W1:Y:S01]  /*1160*/  LDCU.64 UR6, c[0x0][0x380] ;  /* 0x00007000ff0677ac */ /* 0x000e620008000a00 */
[CC--:B------:R-:W-:Y:S02]  /*1170*/  IADD3 R10, P2, PT, R27.reuse, R28.reuse, RZ ;  /* 0x0000001c1b0a7210 */ /* 0x0c0fe40007f5e0ff */
[----:B------:R-:W-:Y:S01]  /*1180*/  IADD3 R11, PT, PT, R27, R28, RZ ;  /* 0x0000001c1b0b7210 */ /* 0x000fe20007ffe0ff */
[----:B------:R-:W2:Y:S02]  /*1190*/  LDCU UR5, c[0x0][0x394] ;  /* 0x00007280ff0577ac */ /* 0x000ea40008000800 */
[----:B------:R-:W-:Y:S01]  /*11a0*/  IMAD.X R13, RZ, RZ, RZ, P2 ;  /* 0x000000ffff0d7224 */ /* 0x000fe200010e06ff */
[----:B-1----:R-:W-:-:S04]  /*11b0*/  LEA R18, P2, R10, UR6, 0x3 ;  /* 0x000000060a127c11 */ /* 0x002fc8000f8418ff */
[----:B------:R-:W-:Y:S01]  /*11c0*/  LEA.HI.X R19, R10, UR7, R13, 0x3, P2 ;  /* 0x000000070a137c11 */ /* 0x000fe200090f1c0d */
[----:B0-----:R-:W-:-:S04]  /*11d0*/  IMAD.WIDE.U32 R16, R11, 0x8, R16 ;  /* 0x000000080b107825 */ /* 0x001fc800078e0010 */
[----:B------:R-:W3:Y:S04]  /*11e0*/  LDG.E.64 R14, desc[UR8][R18.64+0x8] ;  /* 0x00000808120e7981 */ /* 0x000ee8000c1e1b00 */
[----:B------:R-:W4:Y:S04]  /*11f0*/  LDG.E.64 R16, desc[UR8][R16.64] ;  /* 0x0000000810107981 */ /* 0x000f28000c1e1b00 */
[----:B------:R-:W5:Y:S04]  /*1200*/  LDG.E.64 R12, desc[UR8][R18.64+0x10] ;  /* 0x00001008120c7981 */ /* 0x000f68000c1e1b00 */
[----:B------:R-:W5:Y:S01]  /*1210*/  LDG.E.64 R10, desc[UR8][R18.64+0x18] ;  /* 0x00001808120a7981 */ /* 0x000f62000c1e1b00 */
[----:B--2---:R-:W-:-:S04]  /*1220*/  IMAD R21, R25, UR5, R28 ;  /* 0x0000000519157c24 */ /* 0x004fc8000f8e021c */
[----:B------:R-:W-:-:S05]  /*1230*/  IMAD R21, R21, 0x8, R24 ;  /* 0x0000000815157824 */ /* 0x000fca00078e0218 */
[----:B---3--:R0:W-:Y:S04]  /*1240*/  STS.64 [R21+0x8], R14 ;  /* 0x0000080e15007388 */ /* 0x0081e80000000a00 */
[----:B----4-:R0:W-:Y:S04]  /*1250*/  STS.64 [R21], R16 ;  /* 0x0000001015007388 */ /* 0x0101e80000000a00 */
[----:B-----5:R0:W-:Y:S04]  /*1260*/  STS.64 [R21+0x10], R12 ;  /* 0x0000100c15007388 */ /* 0x0201e80000000a00 */
[----:B------:R0:W-:Y:S02]  /*1270*/  STS.64 [R21+0x18], R10 ;  /* 0x0000180a15007388 */ /* 0x0001e40000000a00 */
.L_x_20:
[----:B------:R-:W-:Y:S05]  /*1280*/  BSYNC.RECONVERGENT B1 ;  /* 0x0000000000017941 */ /* 0x000fea0003800200 */
.L_x_19:
[----:B------:R-:W-:-:S07]  /*1290*/  VIADD R28, R28, 0x4 ;  /* 0x000000041c1c7836 */ /* 0x000fce0000000000 */
.L_x_18:
[----:B------:R-:W-:-:S13]  /*12a0*/  ISETP.NE.AND P2, PT, R23, RZ, PT ;  /* 0x000000ff1700720c */ /* 0x000fda0003f45270 */
[----:B------:R-:W-:Y:S05]  /*12b0*/  @!P2 BRA `(.L_x_14) ;  /* 0x000000000050a947 */ /* 0x000fea0003800000 */
[----:B0-----:R-:W0:Y:S01]  /*12c0*/  @!P0 LDC.64 R10, c[0x0][0x380] ;  /* 0x0000e000ff0a8b82 */ /* 0x001e220000000a00 */
[----:B------:R-:W-:Y:S01]  /*12d0*/  @!P0 IADD3 R13, PT, PT, R27, R28, RZ ;  /* 0x0000001c1b0d8210 */ /* 0x000fe20007ffe0ff */
[----:B------:R-:W2:Y:S04]  /*12e0*/  LDCU UR5, c[0x0][0x394] ;  /* 0x00007280ff0577ac */ /* 0x000ea80008000800 */
[----:B0-----:R-:W-:-:S06]  /*12f0*/  @!P0 IMAD.WIDE.U32 R10, R13, 0x8, R10 ;  /* 0x000000080d0a8825 */ /* 0x001fcc00078e000a */
[----:B------:R-:W3:Y:S01]  /*1300*/  @!P0 LDG.E.64 R10, desc[UR8][R10.64] ;  /* 0x000000080a0a8981 */ /* 0x000ee2000c1e1b00 */
[----:B--2---:R-:W-:Y:S01]  /*1310*/  IMAD R25, R25, UR5, R28 ;  /* 0x0000000519197c24 */ /* 0x004fe2000f8e021c */
[----:B------:R-:W-:-:S03]  /*1320*/  ISETP.NE.AND P2, PT, R23, 0x1, PT ;  /* 0x000000011700780c */ /* 0x000fc60003f45270 */
[----:B------:R-:W-:-:S05]  /*1330*/  IMAD R25, R25, 0x8, R24 ;  /* 0x0000000819197824 */ /* 0x000fca00078e0218 */
[----:B---3--:R2:W-:Y:S05]  /*1340*/  @!P0 STS.64 [R25], R10 ;  /* 0x0000000a19008388 */ /* 0x0085ea0000000a00 */
[----:B------:R-:W-:Y:S05]  /*1350*/  @!P2 BRA `(.L_x_14) ;  /* 0x000000000028a947 */ /* 0x000fea0003800000 */
[----:B------:R-:W2:Y:S01]  /*1360*/  LDCU.64 UR6, c[0x0][0x380] ;  /* 0x00007000ff0677ac */ /* 0x000ea20008000a00 */
[----:B------:R-:W-:Y:S02]  /*1370*/  IADD3 R27, P3, PT, R27, R28, RZ ;  /* 0x0000001c1b1b7210 */ /* 0x000fe40007f7e0ff */
[----:B------:R-:W-:-:S03]  /*1380*/  ISETP.EQ.OR P2, PT, R23, 0x2, P0 ;  /* 0x000000021700780c */ /* 0x000fc60000742670 */
[----:B------:R-:W-:Y:S01]  /*1390*/  IMAD.X R12, RZ, RZ, RZ, P3 ;  /* 0x000000ffff0c7224 */ /* 0x000fe200018e06ff */
[----:B--2---:R-:W-:-:S04]  /*13a0*/  LEA R10, P3, R27, UR6, 0x3 ;  /* 0x000000061b0a7c11 */ /* 0x004fc8000f8618ff */
[----:B------:R-:W-:-:S05]  /*13b0*/  LEA.HI.X R11, R27, UR7, R12, 0x3, P3 ;  /* 0x000000071b0b7c11 */ /* 0x000fca00098f1c0c */
[----:B------:R-:W2:Y:S04]  /*13c0*/  @!P0 LDG.E.64 R12, desc[UR8][R10.64+0x8] ;  /* 0x000008080a0c8981 */ /* 0x000ea8000c1e1b00 */
[----:B-1----:R-:W3:Y:S04]  /*13d0*/  @!P2 LDG.E.64 R14, desc[UR8][R10.64+0x10] ;  /* 0x000010080a0ea981 */ /* 0x002ee8000c1e1b00 */
[----:B--2---:R4:W-:Y:S04]  /*13e0*/  @!P0 STS.64 [R25+0x8], R12 ;  /* 0x0000080c19008388 */ /* 0x0049e80000000a00 */
[----:B---3--:R4:W-:Y:S02]  /*13f0*/  @!P2 STS.64 [R25+0x10], R14 ;  /* 0x0000100e1900a388 */ /* 0x0089e40000000a00 */
.L_x_14:
[----:B------:R-:W-:Y:S05]  /*1400*/  @P1 BRA `(.L_x_21) ;  /* 0xfffffff400c81947 */ /* 0x000fea000383ffff */
.L_x_9:
[----:B------:R-:W-:Y:S05]  /*1410*/  BSYNC.RECONVERGENT B0 ;  /* 0x0000000000007941 */ /* 0x000fea0003800200 */
.L_x_8:
[--C-:B------:R-:W-:Y:S01]  /*1420*/  IMAD.MOV R5, RZ, RZ, -R6.reuse ;  /* 0x000000ffff057224 */ /* 0x100fe200078e0a06 */
[----:B0-2---:R-:W-:Y:S01]  /*1430*/  IADD3 R10, PT, PT, R7, R0, RZ ;  /* 0x00000000070a7210 */ /* 0x005fe20007ffe0ff */
[----:B------:R-:W-:Y:S01]  /*1440*/  IMAD.IADD R9, R2, 0x1, R6 ;  /* 0x0000000102097824 */ /* 0x000fe200078e0206 */
[----:B------:R-:W-:Y:S01]  /*1450*/  BAR.SYNC.DEFER_BLOCKING 0x0 ;  /* 0x0000000000007b1d */ /* 0x000fe20000010000 */
[----:B------:R-:W-:Y:S01]  /*1460*/  IMAD.MOV.U32 R8, RZ, RZ, RZ ;  /* 0x000000ffff087224 */ /* 0x000fe200078e00ff */
[----:B------:R-:W-:Y:S01]  /*1470*/  ISETP.GE.AND P0, PT, R6, R5, PT ;  /* 0x000000050600720c */ /* 0x000fe20003f06270 */
[----:B------:R-:W-:-:S03]  /*1480*/  IMAD.MOV.U32 R5, RZ, RZ, RZ ;  /* 0x000000ffff057224 */ /* 0x000fc600078e00ff */
[----:B------:R-:W-:Y:S01]  /*1490*/  ISETP.GT.OR P0, PT, R10, R9, !P0 ;  /* 0x000000090a00720c */ /* 0x000fe20004704670 */
[----:B------:R-:W0:Y:S01]  /*14a0*/  LDCU UR7, c[0x0][0x394] ;  /* 0x00007280ff0777ac */ /* 0x000e220008000800 */
[----:B------:R-:W-:Y:S11]  /*14b0*/  BSSY.RECONVERGENT B0, `(.L_x_22) ;  /* 0x00000a4000007945 */ /* 0x000ff60003800200 */
[----:B------:R-:W-:Y:S05]  /*14c0*/  @P0 BRA `(.L_x_23) ;  /* 0x0000000800880947 */ /* 0x000fea0003800000 */
[----:B----4-:R-:W2:Y:S01]  /*14d0*/  LDC R12, c[0x0][0x398] ;  /* 0x0000e600ff0c7b82 */ /* 0x010ea20000000800 */
[C---:B------:R-:W-:Y:S01]  /*14e0*/  IADD3 R0, PT, PT, -R6.reuse, R3, RZ ;  /* 0x0000000306007210 */ /* 0x040fe20007ffe1ff */
[----:B------:R-:W-:Y:S01]  /*14f0*/  IMAD.IADD R5, R6, 0x1, R6 ;  /* 0x0000000106057824 */ /* 0x000fe200078e0206 */
[----:B------:R-:W-:Y:S01]  /*1500*/  LEA R4, R4, UR4, 0x3 ;  /* 0x0000000404047c11 */ /* 0x000fe2000f8e18ff */
[----:B------:R-:W-:Y:S01]  /*1510*/  IMAD.MOV.U32 R8, RZ, RZ, RZ ;  /* 0x000000ffff087224 */ /* 0x000fe200078e00ff */
[----:B------:R-:W-:Y:S02]  /*1520*/  IADD3 R11, PT, PT, -R0, R6, R3 ;  /* 0x00000006000b7210 */ /* 0x000fe40007ffe103 */
[----:B------:R-:W-:Y:S01]  /*1530*/  ISETP.GE.U32.AND P3, PT, R5, 0x3, PT ;  /* 0x000000030500780c */ /* 0x000fe20003f66070 */
[----:B------:R-:W-:Y:S01]  /*1540*/  IMAD.MOV.U32 R5, RZ, RZ, RZ ;  /* 0x000000ffff057224 */ /* 0x000fe200078e00ff */
[----:B------:R-:W-:Y:S01]  /*1550*/  MOV R3, R10 ;  /* 0x0000000a00037202 */ /* 0x000fe20000000f00 */
[----:B------:R-:W-:-:S02]  /*1560*/  VIADD R11, R11, 0x1 ;  /* 0x000000010b0b7836 */ /* 0x000fc40000000000 */
[----:B--2---:R-:W-:-:S08]  /*1570*/  IMAD.SHL.U32 R6, R12, 0x8, RZ ;  /* 0x000000080c067824 */ /* 0x004fd000078e00ff */
.L_x_31:
[----:B------:R-:W2:Y:S01]  /*1580*/  LDCU UR5, c[0x0][0x398] ;  /* 0x00007300ff0577ac */ /* 0x000ea20008000800 */
[----:B------:R-:W-:Y:S01]  /*1590*/  IMAD.IADD R13, R3, 0x1, -R10 ;  /* 0x00000001030d7824 */ /* 0x000fe200078e0a0a */
[----:B------:R-:W-:Y:S01]  /*15a0*/  BSSY.RECONVERGENT B1, `(.L_x_24) ;  /* 0x000004d000017945 */ /* 0x000fe20003800200 */
[----:B-1----:R-:W-:Y:S01]  /*15b0*/  IADD3 R18, PT, PT, -R7, R3, RZ ;  /* 0x0000000307127210 */ /* 0x002fe20007ffe1ff */
[--C-:B------:R-:W-:Y:S02]  /*15c0*/  IMAD.MOV.U32 R24, RZ, RZ, R0.reuse ;  /* 0x000000ffff187224 */ /* 0x100fe400078e0000 */
[----:B--2---:R-:W-:Y:S01]  /*15d0*/  IMAD R19, R13, UR5, -R0 ;  /* 0x000000050d137c24 */ /* 0x004fe2000f8e0a00 */
[----:B------:R-:W-:Y:S06]  /*15e0*/  @!P3 BRA `(.L_x_25) ;  /* 0x000000040020b947 */ /* 0x000fec0003800000 */
[----:B------:R-:W1:Y:S01]  /*15f0*/  S2UR UR6, SR_CgaCtaId ;  /* 0x00000000000679c3 */ /* 0x000e620000008800 */
[----:B------:R-:W2:Y:S01]  /*1600*/  LDCU.64 UR10, c[0x0][0x390] ;  /* 0x00007200ff0a77ac */ /* 0x000ea20008000a00 */
[----:B------:R-:W-:Y:S01]  /*1610*/  LOP3.LUT R21, R11, 0xfffffffc, RZ, 0xc0, !PT ;  /* 0xfffffffc0b157812 */ /* 0x000fe200078ec0ff */
[----:B------:R-:W-:Y:S01]  /*1620*/  VIADD R15, R4, 0x10 ;  /* 0x00000010040f7836 */ /* 0x000fe20000000000 */
[----:B------:R-:W-:Y:S01]  /*1630*/  BSSY.RECONVERGENT B2, `(.L_x_25) ;  /* 0x0000043000027945 */ /* 0x000fe20003800200 */
[----:B------:R-:W-:Y:S01]  /*1640*/  UMOV UR5, 0x400 ;  /* 0x0000040000057882 */ /* 0x000fe20000000000 */
[----:B------:R-:W-:Y:S01]  /*1650*/  MOV R24, R0 ;  /* 0x0000000000187202 */ /* 0x000fe20000000f00 */
[----:B------:R-:W-:Y:S02]  /*1660*/  IMAD.MOV R21, RZ, RZ, -R21 ;  /* 0x000000ffff157224 */ /* 0x000fe400078e0a15 */
[----:B--2---:R-:W-:Y:S01]  /*1670*/  IMAD R22, R18, UR11, R0 ;  /* 0x0000000b12167c24 */ /* 0x004fe2000f8e0200 */
[----:B------:R-:W-:-:S03]  /*1680*/  ISETP.GE.AND P4, PT, R3, UR10, PT ;  /* 0x0000000a03007c0c */ /* 0x000fc6000bf86270 */
[----:B------:R-:W-:Y:S01]  /*1690*/  IMAD R22, R22, 0x8, R15 ;  /* 0x0000000816167824 */ /* 0x000fe200078e020f */
[----:B-1----:R-:W-:-:S06]  /*16a0*/  ULEA UR5, UR6, UR5, 0x18 ;  /* 0x0000000506057291 */ /* 0x002fcc000f8ec0ff */
[----:B------:R-:W-:-:S04]  /*16b0*/  IMAD R20, R6, R13, UR5 ;  /* 0x0000000506147e24 */ /* 0x000fc8000f8e020d */
[----:B------:R-:W-:-:S07]  /*16c0*/  VIADD R20, R20, 0x10 ;  /* 0x0000001014147836 */ /* 0x000fce0000000000 */
.L_x_26:
[C---:B0-----:R-:W-:Y:S01]  /*16d0*/  ISETP.GE.OR P2, PT, R24.reuse, UR7, P4 ;  /* 0x0000000718007c0c */ /* 0x041fe2000a746670 */
[C---:B------:R-:W-:Y:S01]  /*16e0*/  VIADD R26, R24.reuse, 0x2 ;  /* 0x00000002181a7836 */ /* 0x040fe20000000000 */
[----:B------:R-:W-:Y:S01]  /*16f0*/  LOP3.LUT R12, R24, R3, RZ, 0xfc, !PT ;  /* 0x00000003180c7212 */ /* 0x000fe200078efcff */
[----:B------:R-:W-:-:S03]  /*1700*/  VIADD R21, R21, 0x4 ;  /* 0x0000000415157836 */ /* 0x000fc60000000000 */
[----:B------:R-:W-:Y:S01]  /*1710*/  ISETP.LT.OR P2, PT, R12, RZ, P2 ;  /* 0x000000ff0c00720c */ /* 0x000fe20001741670 */
[----:B------:R-:W-:Y:S01]  /*1720*/  VIADD R12, R24, 0x1 ;  /* 0x00000001180c7836 */ /* 0x000fe20000000000 */
[C---:B------:R-:W-:Y:S02]  /*1730*/  ISETP.GE.OR P0, PT, R26.reuse, UR7, P4 ;  /* 0x000000071a007c0c */ /* 0x040fe4000a706670 */
[-C--:B------:R-:W-:Y:S02]  /*1740*/  LOP3.LUT R26, R26, R3.reuse, RZ, 0xfc, !PT ;  /* 0x000000031a1a7212 */ /* 0x080fe400078efcff */
[C---:B------:R-:W-:Y:S02]  /*1750*/  ISETP.GE.OR P1, PT, R12.reuse, UR7, P4 ;  /* 0x000000070c007c0c */ /* 0x040fe4000a726670 */
[----:B------:R-:W-:Y:S02]  /*1760*/  LOP3.LUT R12, R12, R3, RZ, 0xfc, !PT ;  /* 0x000000030c0c7212 */ /* 0x000fe400078efcff */
[----:B------:R-:W-:Y:S01]  /*1770*/  ISETP.LT.OR P0, PT, R26, RZ, P0 ;  /* 0x000000ff1a00720c */ /* 0x000fe20000701670 */
[----:B------:R-:W-:Y:S01]  /*1780*/  VIADD R26, R24, 0x3 ;  /* 0x00000003181a7836 */ /* 0x000fe20000000000 */
[----:B------:R-:W-:Y:S01]  /*1790*/  ISETP.LT.OR P1, PT, R12, RZ, P1 ;  /* 0x000000ff0c00720c */ /* 0x000fe20000f21670 */
[----:B------:R-:W-:Y:S01]  /*17a0*/  @!P2 LDS.64 R16, [R20+-0x10] ;  /* 0xfffff0001410a984 */ /* 0x000fe20000000a00 */
[----:B------:R-:W-:Y:S01]  /*17b0*/  @!P2 MOV R12, R8 ;  /* 0x00000008000ca202 */ /* 0x000fe20000000f00 */
[----:B------:R-:W-:-:S02]  /*17c0*/  @!P2 IMAD.MOV.U32 R13, RZ, RZ, R5 ;  /* 0x000000ffff0da224 */ /* 0x000fc400078e0005 */
[----:B------:R-:W0:Y:S01]  /*17d0*/  @!P2 LDS.64 R14, [R22+-0x10] ;  /* 0xfffff000160ea984 */ /* 0x000e220000000a00 */
[----:B------:R-:W-:Y:S02]  /*17e0*/  VIADD R24, R24, 0x4 ;  /* 0x0000000418187836 */ /* 0x000fe40000000000 */
[----:B0-----:R-:W-:Y:S02]  /*17f0*/  @!P2 IMAD R15, R15, R16, RZ ;  /* 0x000000100f0fa224 */ /* 0x001fe400078e02ff */
[----:B------:R-:W-:-:S04]  /*1800*/  @!P2 IMAD.WIDE.U32 R12, R16, R14, R12 ;  /* 0x0000000e100ca225 */ /* 0x000fc800078e000c */
[----:B------:R-:W-:Y:S02]  /*1810*/  @!P2 IMAD R23, R17, R14, R15 ;  /* 0x0000000e1117a224 */ /* 0x000fe400078e020f */
[----:B------:R-:W-:Y:S01]  /*1820*/  @!P1 LDS.64 R16, [R20+-0x8] ;  /* 0xfffff80014109984 */ /* 0x000fe20000000a00 */
[----:B------:R-:W-:Y:S02]  /*1830*/  @!P2 IMAD.MOV.U32 R8, RZ, RZ, R12 ;  /* 0x000000ffff08a224 */ /* 0x000fe400078e000c */
[----:B------:R-:W-:Y:S01]  /*1840*/  @!P2 IADD3 R5, PT, PT, R13, R23, RZ ;  /* 0x000000170d05a210 */ /* 0x000fe20007ffe0ff */
[----:B------:R-:W0:Y:S01]  /*1850*/  @!P1 LDS.64 R14, [R22+-0x8] ;  /* 0xfffff800160e9984 */ /* 0x000e220000000a00 */
[----:B------:R-:W-:Y:S01]  /*1860*/  @!P1 IMAD.MOV.U32 R12, RZ, RZ, R8 ;  /* 0x000000ffff0c9224 */ /* 0x000fe200078e0008 */
[C---:B------:R-:W-:Y:S02]  /*1870*/  ISETP.GE.OR P2, PT, R26.reuse, UR7, P4 ;  /* 0x000000071a007c0c */ /* 0x040fe4000a746670 */
[----:B------:R-:W-:Y:S01]  /*1880*/  @!P1 IMAD.MOV.U32 R13, RZ, RZ, R5 ;  /* 0x000000ffff0d9224 */ /* 0x000fe200078e0005 */
[----:B------:R-:W-:-:S04]  /*1890*/  LOP3.LUT R26, R26, R3, RZ, 0xfc, !PT ;  /* 0x000000031a1a7212 */ /* 0x000fc800078efcff */
[----:B------:R-:W-:Y:S01]  /*18a0*/  ISETP.LT.OR P2, PT, R26, RZ, P2 ;  /* 0x000000ff1a00720c */ /* 0x000fe20001741670 */
[----:B0-----:R-:W-:-:S04]  /*18b0*/  @!P1 IMAD R23, R15, R16, RZ ;  /* 0x000000100f179224 */ /* 0x001fc800078e02ff */
[-C--:B------:R-:W-:Y:S02]  /*18c0*/  @!P1 IMAD R23, R17, R14.reuse, R23 ;  /* 0x0000000e11179224 */ /* 0x080fe400078e0217 */
[----:B------:R-:W-:Y:S02]  /*18d0*/  @!P1 IMAD.WIDE.U32 R14, R16, R14, R12 ;  /* 0x0000000e100e9225 */ /* 0x000fe400078e000c */
[----:B------:R-:W-:Y:S02]  /*18e0*/  @!P0 LDS.64 R16, [R20] ;  /* 0x0000000014108984 */ /* 0x000fe40000000a00 */
[----:B------:R-:W-:Y:S01]  /*18f0*/  @!P1 IMAD.MOV.U32 R8, RZ, RZ, R14 ;  /* 0x000000ffff089224 */ /* 0x000fe200078e000e */
[----:B------:R-:W-:Y:S01]  /*1900*/  @!P1 IADD3 R5, PT, PT, R15, R23, RZ ;  /* 0x000000170f059210 */ /* 0x000fe20007ffe0ff */
[----:B------:R-:W0:Y:S02]  /*1910*/  @!P0 LDS.64 R12, [R22] ;  /* 0x00000000160c8984 */ /* 0x000e240000000a00 */
[----:B------:R-:W-:-:S02]  /*1920*/  @!P0 IMAD.MOV.U32 R14, RZ, RZ, R8 ;  /* 0x000000ffff0e8224 */ /* 0x000fc400078e0008 */
[----:B------:R-:W-:Y:S02]  /*1930*/  @!P0 IMAD.MOV.U32 R15, RZ, RZ, R5 ;  /* 0x000000ffff0f8224 */ /* 0x000fe400078e0005 */
[----:B0-----:R-:W-:-:S04]  /*1940*/  @!P0 IMAD R23, R13, R16, RZ ;  /* 0x000000100d178224 */ /* 0x001fc800078e02ff */
[-C--:B------:R-:W-:Y:S02]  /*1950*/  @!P0 IMAD R23, R17, R12.reuse, R23 ;  /* 0x0000000c11178224 */ /* 0x080fe400078e0217 */
[----:B------:R-:W-:Y:S02]  /*1960*/  @!P0 IMAD.WIDE.U32 R12, R16, R12, R14 ;  /* 0x0000000c100c8225 */ /* 0x000fe400078e000e */
[----:B------:R0:W-:Y:S02]  /*1970*/  @!P2 LDS.64 R14, [R20+0x8] ;  /* 0x00000800140ea984 */ /* 0x0001e40000000a00 */
[----:B------:R-:W-:Y:S01]  /*1980*/  @!P0 IMAD.MOV.U32 R8, RZ, RZ, R12 ;  /* 0x000000ffff088224 */ /* 0x000fe200078e000c */
[----:B------:R-:W-:Y:S01]  /*1990*/  @!P0 IADD3 R5, PT, PT, R13, R23, RZ ;  /* 0x000000170d058210 */ /* 0x000fe20007ffe0ff */
[----:B------:R1:W2:Y:S01]  /*19a0*/  @!P2 LDS.64 R16, [R22+0x8] ;  /* 0x000008001610a984 */ /* 0x0002a20000000a00 */
[----:B------:R-:W-:Y:S01]  /*19b0*/  ISETP.NE.AND P0, PT, R21, RZ, PT ;  /* 0x000000ff1500720c */ /* 0x000fe20003f05270 */
[----:B------:R-:W-:Y:S01]  /*19c0*/  @!P2 IMAD.MOV.U32 R12, RZ, RZ, R8 ;  /* 0x000000ffff0ca224 */ /* 0x000fe200078e0008 */
[----:B0-----:R-:W-:Y:S01]  /*19d0*/  IADD3 R20, PT, PT, R20, 0x20, RZ ;  /* 0x0000002014147810 */ /* 0x001fe20007ffe0ff */
[----:B-1----:R-:W-:-:S02]  /*19e0*/  VIADD R22, R22, 0x20 ;  /* 0x0000002016167836 */ /* 0x002fc40000000000 */
[----:B--2---:R-:W-:-:S04]  /*19f0*/  @!P2 IMAD R13, R17, R14, RZ ;  /* 0x0000000e110da224 */ /* 0x004fc800078e02ff */
[----:B------:R-:W-:Y:S01]  /*1a00*/  @!P2 IMAD R17, R15, R16, R13 ;  /* 0x000000100f11a224 */ /* 0x000fe200078e020d */
[----:B------:R-:W-:-:S03]  /*1a10*/  @!P2 MOV R13, R5 ;  /* 0x00000005000da202 */ /* 0x000fc60000000f00 */
[----:B------:R-:W-:-:S04]  /*1a20*/  @!P2 IMAD.WIDE.U32 R14, R14, R16, R12 ;  /* 0x000000100e0ea225 */ /* 0x000fc800078e000c */
[----:B------:R-:W-:Y:S02]  /*1a30*/  @!P2 IMAD.IADD R5, R15, 0x1, R17 ;  /* 0x000000010f05a824 */ /* 0x000fe400078e0211 */
[----:B------:R-:W-:Y:S01]  /*1a40*/  @!P2 IMAD.MOV.U32 R8, RZ, RZ, R14 ;  /* 0x000000ffff08a224 */ /* 0x000fe200078e000e */
[----:B------:R-:W-:Y:S06]  /*1a50*/  @P0 BRA `(.L_x_26) ;  /* 0xfffffffc001c0947 */ /* 0x000fec000383ffff */
[----:B------:R-:W-:Y:S05]  /*1a60*/  BSYNC.RECONVERGENT B2 ;  /* 0x0000000000027941 */ /* 0x000fea0003800200 */
.L_x_25:
[----:B0-----:R-:W-:Y:S05]  /*1a70*/  BSYNC.RECONVERGENT B1 ;  /* 0x0000000000017941 */ /* 0x001fea0003800200 */
.L_x_24:
[----:B------:R-:W-:Y:S01]  /*1a80*/  LOP3.LUT R12, R11, 0x3, RZ, 0xc0, !PT ;  /* 0x000000030b0c7812 */ /* 0x000fe200078ec0ff */
[----:B------:R-:W-:Y:S03]  /*1a90*/  BSSY.RECONVERGENT B1, `(.L_x_27) ;  /* 0x0000042000017945 */ /* 0x000fe60003800200 */
[----:B------:R-:W-:-:S13]  /*1aa0*/  ISETP.NE.AND P0, PT, R12, RZ, PT ;  /* 0x000000ff0c00720c */ /* 0x000fda0003f05270 */
[----:B------:R-:W-:Y:S05]  /*1ab0*/  @!P0 BRA `(.L_x_28) ;  /* 0x0000000000fc8947 */ /* 0x000fea0003800000 */
[----:B------:R-:W-:Y:S01]  /*1ac0*/  ISETP.NE.AND P0, PT, R12, 0x1, PT ;  /* 0x000000010c00780c */ /* 0x000fe20003f05270 */
[----:B------:R-:W-:Y:S01]  /*1ad0*/  BSSY.RECONVERGENT B2, `(.L_x_29) ;  /* 0x0000026000027945 */ /* 0x000fe20003800200 */
[----:B------:R-:W-:-:S11]  /*1ae0*/  LOP3.LUT P2, RZ, R11, 0x1, RZ, 0xc0, !PT ;  /* 0x000000010bff7812 */ /* 0x000fd6000784c0ff */
[----:B------:R-:W-:Y:S05]  /*1af0*/  @!P0 BRA `(.L_x_30) ;  /* 0x00000000008c8947 */ /* 0x000fea0003800000 */
[----:B------:R-:W0:Y:S01]  /*1b00*/  LDCU.64 UR10, c[0x0][0x390] ;  /* 0x00007200ff0a77ac */ /* 0x000e220008000a00 */
[----:B------:R-:W1:Y:S01]  /*1b10*/  S2UR UR6, SR_CgaCtaId ;  /* 0x00000000000679c3 */ /* 0x000e620000008800 */
[C---:B------:R-:W-:Y:S01]  /*1b20*/  LOP3.LUT R13, R24.reuse, R3, RZ, 0xfc, !PT ;  /* 0x00000003180d7212 */ /* 0x040fe200078efcff */
[----:B------:R-:W-:Y:S01]  /*1b30*/  VIADD R12, R24, 0x1 ;  /* 0x00000001180c7836 */ /* 0x000fe20000000000 */
[----:B------:R-:W-:-:S04]  /*1b40*/  UMOV UR5, 0x400 ;  /* 0x0000040000057882 */ /* 0x000fc80000000000 */
[----:B------:R-:W-:Y:S02]  /*1b50*/  LOP3.LUT R14, R12, R3, RZ, 0xfc, !PT ;  /* 0x000000030c0e7212 */ /* 0x000fe400078efcff */
[----:B0-----:R-:W-:-:S04]  /*1b60*/  ISETP.GE.AND P1, PT, R3, UR10, PT ;  /* 0x0000000a03007c0c */ /* 0x001fc8000bf26270 */
[----:B------:R-:W-:Y:S02]  /*1b70*/  ISETP.GE.OR P0, PT, R24, UR11, P1 ;  /* 0x0000000b18007c0c */ /* 0x000fe40008f06670 */
[----:B------:R-:W-:Y:S01]  /*1b80*/  ISETP.GE.OR P1, PT, R12, UR11, P1 ;  /* 0x0000000b0c007c0c */ /* 0x000fe20008f26670 */
[----:B-1----:R-:W-:Y:S01]  /*1b90*/  ULEA UR5, UR6, UR5, 0x18 ;  /* 0x0000000506057291 */ /* 0x002fe2000f8ec0ff */
[----:B------:R-:W-:Y:S01]  /*1ba0*/  ISETP.LT.OR P0, PT, R13, RZ, P0 ;  /* 0x000000ff0d00720c */ /* 0x000fe20000701670 */
[--C-:B------:R-:W-:Y:S01]  /*1bb0*/  IMAD R13, R18, UR11, R24.reuse ;  /* 0x0000000b120d7c24 */ /* 0x100fe2000f8e0218 */
[----:B------:R-:W-:Y:S01]  /*1bc0*/  ISETP.LT.OR P1, PT, R14, RZ, P1 ;  /* 0x000000ff0e00720c */ /* 0x000fe20000f21670 */
[----:B------:R-:W-:Y:S01]  /*1bd0*/  IMAD.IADD R12, R19, 0x1, R24 ;  /* 0x00000001130c7824 */ /* 0x000fe200078e0218 */
[----:B------:R-:W-:Y:S02]  /*1be0*/  IADD3 R24, PT, PT, R24, 0x2, RZ ;  /* 0x0000000218187810 */ /* 0x000fe40007ffe0ff */
[----:B------:R-:W-:-:S02]  /*1bf0*/  LEA R26, R13, R4, 0x3 ;  /* 0x000000040d1a7211 */ /* 0x000fc400078e18ff */
[----:B------:R-:W-:-:S05]  /*1c00*/  LEA R25, R12, UR5, 0x3 ;  /* 0x000000050c197c11 */ /* 0x000fca000f8e18ff */
[----:B------:R-:W-:Y:S01]  /*1c10*/  @!P0 LDS.64 R22, [R25] ;  /* 0x0000000019168984 */ /* 0x000fe20000000a00 */
[----:B------:R-:W-:Y:S02]  /*1c20*/  @!P0 IMAD.MOV.U32 R12, RZ, RZ, R8 ;  /* 0x000000ffff0c8224 */ /* 0x000fe400078e0008 */
[----:B------:R-:W-:Y:S01]  /*1c30*/  @!P0 IMAD.MOV.U32 R13, RZ, RZ, R5 ;  /* 0x000000ffff0d8224 */ /* 0x000fe200078e0005 */
[----:B------:R-:W0:Y:S04]  /*1c40*/  @!P0 LDS.64 R20, [R26] ;  /* 0x000000001a148984 */ /* 0x000e280000000a00 */
[----:B------:R-:W-:Y:S04]  /*1c50*/  @!P1 LDS.64 R16, [R25+0x8] ;  /* 0x0000080019109984 */ /* 0x000fe80000000a00 */
[----:B------:R-:W1:Y:S01]  /*1c60*/  @!P1 LDS.64 R14, [R26+0x8] ;  /* 0x000008001a0e9984 */ /* 0x000e620000000a00 */
[----:B0-----:R-:W-:-:S02]  /*1c70*/  @!P0 IMAD R21, R21, R22, RZ ;  /* 0x0000001615158224 */ /* 0x001fc400078e02ff */
[----:B------:R-:W-:-:S04]  /*1c80*/  @!P0 IMAD.WIDE.U32 R12, R22, R20, R12 ;  /* 0x00000014160c8225 */ /* 0x000fc800078e000c */
[----:B------:R-:W-:Y:S02]  /*1c90*/  @!P0 IMAD R21, R23, R20, R21 ;  /* 0x0000001417158224 */ /* 0x000fe400078e0215 */
[----:B------:R-:W-:Y:S02]  /*1ca0*/  @!P0 IMAD.MOV.U32 R8, RZ, RZ, R12 ;  /* 0x000000ffff088224 */ /* 0x000fe400078e000c */
[----:B-1----:R-:W-:Y:S01]  /*1cb0*/  @!P1 IMAD R15, R15, R16, RZ ;  /* 0x000000100f0f9224 */ /* 0x002fe200078e02ff */
[----:B------:R-:W-:Y:S01]  /*1cc0*/  @!P0 IADD3 R5, PT, PT, R13, R21, RZ ;  /* 0x000000150d058210 */ /* 0x000fe20007ffe0ff */
[----:B------:R-:W-:Y:S02]  /*1cd0*/  @!P1 IMAD.MOV.U32 R12, RZ, RZ, R8 ;  /* 0x000000ffff0c9224 */ /* 0x000fe400078e0008 */
[----:B------:R-:W-:Y:S02]  /*1ce0*/  @!P1 IMAD R17, R17, R14, R15 ;  /* 0x0000000e11119224 */ /* 0x000fe400078e020f */
[----:B------:R-:W-:-:S02]  /*1cf0*/  @!P1 IMAD.MOV.U32 R13, RZ, RZ, R5 ;  /* 0x000000ffff0d9224 */ /* 0x000fc400078e0005 */
[----:B------:R-:W-:-:S04]  /*1d00*/  @!P1 IMAD.WIDE.U32 R14, R16, R14, R12 ;  /* 0x0000000e100e9225 */ /* 0x000fc800078e000c */
[----:B------:R-:W-:Y:S02]  /*1d10*/  @!P1 IMAD.IADD R5, R15, 0x1, R17 ;  /* 0x000000010f059824 */ /* 0x000fe400078e0211 */
[----:B------:R-:W-:-:S07]  /*1d20*/  @!P1 IMAD.MOV.U32 R8, RZ, RZ, R14 ;  /* 0x000000ffff089224 */ /* 0x000fce00078e000e */
.L_x_30:
[----:B------:R-:W-:Y:S05]  /*1d30*/  BSYNC.RECONVERGENT B2 ;  /* 0x0000000000027941 */ /* 0x000fea0003800200 */
.L_x_29:
[----:B------:R-:W-:Y:S05]  /*1d40*/  @!P2 BRA `(.L_x_28) ;  /* 0x000000000058a947 */ /* 0x000fea0003800000 */
[----:B------:R-:W0:Y:S02]  /*1d50*/  LDC.64 R12, c[0x0][0x390] ;  /* 0x0000e400ff0c7b82 */ /* 0x000e240000000a00 */
[----:B0-----:R-:W-:Y:S02]  /*1d60*/  ISETP.GE.AND P0, PT, R3, R12, PT ;  /* 0x0000000c0300720c */ /* 0x001fe40003f06270 */
[C---:B------:R-:W-:Y:S02]  /*1d70*/  LOP3.LUT R12, R24.reuse, R3, RZ, 0xfc, !PT ;  /* 0x00000003180c7212 */ /* 0x040fe400078efcff */
[----:B------:R-:W-:-:S04]  /*1d80*/  ISETP.GE.OR P0, PT, R24, R13, P0 ;  /* 0x0000000d1800720c */ /* 0x000fc80000706670 */
[----:B------:R-:W-:-:S13]  /*1d90*/  ISETP.LT.OR P0, PT, R12, RZ, P0 ;  /* 0x000000ff0c00720c */ /* 0x000fda0000701670 */
[----:B------:R-:W-:Y:S05]  /*1da0*/  @P0 BRA `(.L_x_28) ;  /* 0x0000000000400947 */ /* 0x000fea0003800000 */
[----:B------:R-:W0:Y:S01]  /*1db0*/  S2UR UR6, SR_CgaCtaId ;  /* 0x00000000000679c3 */ /* 0x000e220000008800 */
[----:B------:R-:W-:Y:S01]  /*1dc0*/  UMOV UR5, 0x400 ;  /* 0x0000040000057882 */ /* 0x000fe20000000000 */
[----:B------:R-:W-:Y:S01]  /*1dd0*/  IMAD R13, R18, R13, R24 ;  /* 0x0000000d120d7224 */ /* 0x000fe200078e0218 */
[----:B------:R-:W-:Y:S01]  /*1de0*/  IADD3 R19, PT, PT, R19, R24, RZ ;  /* 0x0000001813137210 */ /* 0x000fe20007ffe0ff */
[----:B------:R-:W-:Y:S01]  /*1df0*/  IMAD.MOV.U32 R16, RZ, RZ, R8 ;  /* 0x000000ffff107224 */ /* 0x000fe200078e0008 */
[----:B------:R-:W-:Y:S01]  /*1e00*/  MOV R17, R5 ;  /* 0x0000000500117202 */ /* 0x000fe20000000f00 */
[----:B------:R-:W-:-:S06]  /*1e10*/  IMAD R14, R13, 0x8, R4 ;  /* 0x000000080d0e7824 */ /* 0x000fcc00078e0204 */
[----:B------:R-:W-:Y:S01]  /*1e20*/  LDS.64 R14, [R14] ;  /* 0x000000000e0e7984 */ /* 0x000fe20000000a00 */
[----:B0-----:R-:W-:-:S06]  /*1e30*/  ULEA UR5, UR6, UR5, 0x18 ;  /* 0x0000000506057291 */ /* 0x001fcc000f8ec0ff */
[----:B------:R-:W-:-:S06]  /*1e40*/  LEA R12, R19, UR5, 0x3 ;  /* 0x00000005130c7c11 */ /* 0x000fcc000f8e18ff */
[----:B------:R-:W0:Y:S02]  /*1e50*/  LDS.64 R12, [R12] ;  /* 0x000000000c0c7984 */ /* 0x000e240000000a00 */
[----:B0-----:R-:W-:Y:S02]  /*1e60*/  IMAD R15, R15, R12, RZ ;  /* 0x0000000c0f0f7224 */ /* 0x001fe400078e02ff */
[----:B------:R-:W-:-:S04]  /*1e70*/  IMAD.WIDE.U32 R16, R12, R14, R16 ;  /* 0x0000000e0c107225 */ /* 0x000fc800078e0010 */
[----:B------:R-:W-:Y:S02]  /*1e80*/  IMAD R15, R13, R14, R15 ;  /* 0x0000000e0d0f7224 */ /* 0x000fe400078e020f */
[----:B------:R-:W-:Y:S02]  /*1e90*/  IMAD.MOV.U32 R8, RZ, RZ, R16 ;  /* 0x000000ffff087224 */ /* 0x000fe400078e0010 */
[----:B------:R-:W-:-:S07]  /*1ea0*/  IMAD.IADD R5, R17, 0x1, R15 ;  /* 0x0000000111057824 */ /* 0x000fce00078e020f */
.L_x_28:
[----:B------:R-:W-:Y:S05]  /*1eb0*/  BSYNC.RECONVERGENT B1 ;  /* 0x0000000000017941 */ /* 0x000fea0003800200 */
.L_x_27:
[C---:B------:R-:W-:Y:S02]  /*1ec0*/  ISETP.NE.AND P0, PT, R3.reuse, R9, PT ;  /* 0x000000090300720c */ /* 0x040fe40003f05270 */
[----:B------:R-:W-:-:S11]  /*1ed0*/  IADD3 R3, PT, PT, R3, 0x1, RZ ;  /* 0x0000000103037810 */ /* 0x000fd60007ffe0ff */
[----:B------:R-:W-:Y:S05]  /*1ee0*/  @P0 BRA `(.L_x_31) ;  /* 0xfffffff400a40947 */ /* 0x000fea000383ffff */
.L_x_23:
[----:B0-----:R-:W-:Y:S05]  /*1ef0*/  BSYNC.RECONVERGENT B0 ;  /* 0x0000000000007941 */ /* 0x001fea0003800200 */
.L_x_22:
[----:B------:R-:W0:Y:S01]  /*1f00*/  S2R R3, SR_TID.X ;  /* 0x0000000000037919 */ /* 0x000e220000002100 */
[----:B------:R-:W2:Y:S01]  /*1f10*/  LDC.64 R6, c[0x0][0x3a0] ;  /* 0x0000e800ff067b82 */ /* 0x000ea20000000a00 */
[----:B------:R-:W0:Y:S01]  /*1f20*/  LDCU UR5, c[0x0][0x394] ;  /* 0x00007280ff0577ac */ /* 0x000e220008000800 */
[----:B------:R-:W-:Y:S02]  /*1f30*/  IMAD.MOV.U32 R9, RZ, RZ, R5 ;  /* 0x000000ffff097224 */ /* 0x000fe400078e0005 */
[----:B0-----:R-:W-:-:S04]  /*1f40*/  IMAD R3, R2, UR5, R3 ;  /* 0x0000000502037c24 */ /* 0x001fc8000f8e0203 */
[----:B--2---:R-:W-:-:S05]  /*1f50*/  IMAD.WIDE R2, R3, 0x8, R6 ;  /* 0x0000000803027825 */ /* 0x004fca00078e0206 */
[----:B------:R-:W-:Y:S01]  /*1f60*/  STG.E.64 desc[UR8][R2.64], R8 ;  /* 0x0000000802007986 */ /* 0x000fe2000c101b08 */
[----:B------:R-:W-:Y:S05]  /*1f70*/  EXIT ;  /* 0x000000000000794d */ /* 0x000fea0003800000 */
.L_x_32:
[----:B------:R-:W-:-:S00]  /*1f80*/  BRA `(.L_x_32) ;  /* 0xfffffffc00fc7947 */ /* 0x000fc0000383ffff */
[----:B------:R-:W-:-:S00]  /*1f90*/  NOP ;  /* 0x0000000000007918 */ /* 0x000fc00000000000 */
        /* <DEDUP_REMOVED lines=14> */
.L_x_33:


//--------------------- .nv.shared._Z10aks_kernelPlS_iiiiS_ --------------------------
	.section	.nv.shared._Z10aks_kernelPlS_iiiiS_,"aw",@nobits
	.sectionflags	@""
	.align	16
	.zero		1024


//--------------------- .nv.shared.reserved.0     --------------------------
	.section	.nv.shared.reserved.0,"aw",@nobits
	.weak		__nv_reservedSMEM_offset_0_alias
	.size		__nv_reservedSMEM_offset_0_alias, 0, 64
	.other		__nv_reservedSMEM_offset_0_alias,@"STO_CUDA_RESERVED_SHARED STV_DEFAULT"
__nv_reservedSMEM_offset_0_alias:
	.zero		0
	.zero		64


//--------------------- .nv.constant0._Z10aks_kernelPlS_iiiiS_ --------------------------
	.section	.nv.constant0._Z10aks_kernelPlS_iiiiS_,"a",@progbits
	.sectionflags	@""
	.align	4
.nv.constant0._Z10aks_kernelPlS_iiiiS_:
	.zero		936


//--------------------- SYMBOLS --------------------------

	.type		.nv.reservedSmem.offset0,@object
	.size		.nv.reservedSmem.offset0,0x4
	.type		.nv.reservedSmem.cap,@object
	.size		.nv.reservedSmem.cap,0x4
